//
// Generated by NVIDIA NVVM Compiler
//
// Compiler Build ID: CL-36424714
// Cuda compilation tools, release 13.0, V13.0.88
// Based on NVVM 20.0.0
//

.version 9.0
.target sm_100
.address_size 64

	// .globl	_Z8run_convPfS_S_iiiiiii
.func  (.param .b64 func_retval0) __internal_accurate_pow
(
	.param .b64 __internal_accurate_pow_param_0
)
;

.visible .entry _Z8run_convPfS_S_iiiiiii(
	.param .u64 .ptr .align 1 _Z8run_convPfS_S_iiiiiii_param_0,
	.param .u64 .ptr .align 1 _Z8run_convPfS_S_iiiiiii_param_1,
	.param .u64 .ptr .align 1 _Z8run_convPfS_S_iiiiiii_param_2,
	.param .u32 _Z8run_convPfS_S_iiiiiii_param_3,
	.param .u32 _Z8run_convPfS_S_iiiiiii_param_4,
	.param .u32 _Z8run_convPfS_S_iiiiiii_param_5,
	.param .u32 _Z8run_convPfS_S_iiiiiii_param_6,
	.param .u32 _Z8run_convPfS_S_iiiiiii_param_7,
	.param .u32 _Z8run_convPfS_S_iiiiiii_param_8,
	.param .u32 _Z8run_convPfS_S_iiiiiii_param_9
)
{
	.reg .pred 	%p<13>;
	.reg .b32 	%r<68>;
	.reg .b32 	%f<76>;
	.reg .b64 	%rd<41>;

	ld.param.u64 	%rd5, [_Z8run_convPfS_S_iiiiiii_param_0];
	ld.param.u64 	%rd6, [_Z8run_convPfS_S_iiiiiii_param_1];
	ld.param.u32 	%r32, [_Z8run_convPfS_S_iiiiiii_param_3];
	ld.param.u32 	%r33, [_Z8run_convPfS_S_iiiiiii_param_4];
	ld.param.u32 	%r34, [_Z8run_convPfS_S_iiiiiii_param_5];
	ld.param.u32 	%r35, [_Z8run_convPfS_S_iiiiiii_param_6];
	ld.param.u32 	%r37, [_Z8run_convPfS_S_iiiiiii_param_8];
	ld.param.u32 	%r38, [_Z8run_convPfS_S_iiiiiii_param_9];
	cvta.to.global.u64 	%rd1, %rd6;
	cvta.to.global.u64 	%rd2, %rd5;
	mov.u32 	%r39, %tid.x;
	add.s32 	%r1, %r38, %r39;
	mov.u32 	%r40, %tid.y;
	add.s32 	%r2, %r37, %r40;
	mov.u32 	%r3, %ctaid.x;
	setp.lt.s32 	%p1, %r34, 1;
	mov.f32 	%f74, 0f00000000;
	@%p1 bra 	$L__BB0_17;
	setp.lt.s32 	%p2, %r33, 1;
	@%p2 bra 	$L__BB0_17;
	and.b32  	%r4, %r33, 7;
	and.b32  	%r5, %r33, 3;
	and.b32  	%r6, %r33, 2147483640;
	and.b32  	%r7, %r33, 1;
	neg.s32 	%r8, %r6;
	shl.b32 	%r9, %r34, 3;
	add.s64 	%rd3, %rd1, 16;
	mul.lo.s32 	%r10, %r34, %r3;
	mul.lo.s32 	%r11, %r2, %r32;
	mul.lo.s32 	%r12, %r1, %r32;
	mov.f32 	%f74, 0f00000000;
	mov.b32 	%r60, 1;
	mul.wide.u32 	%rd31, %r34, 4;
$L__BB0_3:
	add.s32 	%r43, %r60, %r10;
	mul.lo.s32 	%r14, %r43, %r33;
	mov.b32 	%r61, 0;
$L__BB0_4:
	setp.lt.u32 	%p3, %r33, 8;
	add.s32 	%r45, %r61, %r11;
	mad.lo.s32 	%r16, %r45, %r35, %r12;
	add.s32 	%r46, %r14, %r61;
	mul.lo.s32 	%r17, %r46, %r33;
	mov.b32 	%r66, 0;
	@%p3 bra 	$L__BB0_7;
	mad.lo.s32 	%r63, %r34, %r16, %r60;
	mov.u32 	%r62, %r17;
	mov.u32 	%r64, %r8;
$L__BB0_6:
	.pragma "nounroll";
	mul.wide.s32 	%rd7, %r62, 4;
	add.s64 	%rd8, %rd3, %rd7;
	mul.wide.s32 	%rd9, %r63, 4;
	add.s64 	%rd10, %rd2, %rd9;
	ld.global.f32 	%f20, [%rd10];
	ld.global.f32 	%f21, [%rd8+-16];
	fma.rn.f32 	%f22, %f20, %f21, %f74;
	mul.wide.u32 	%rd11, %r34, 4;
	add.s64 	%rd12, %rd10, %rd11;
	ld.global.f32 	%f23, [%rd12];
	ld.global.f32 	%f24, [%rd8+-12];
	fma.rn.f32 	%f25, %f23, %f24, %f22;
	add.s64 	%rd13, %rd12, %rd11;
	ld.global.f32 	%f26, [%rd13];
	ld.global.f32 	%f27, [%rd8+-8];
	fma.rn.f32 	%f28, %f26, %f27, %f25;
	add.s64 	%rd14, %rd13, %rd11;
	ld.global.f32 	%f29, [%rd14];
	ld.global.f32 	%f30, [%rd8+-4];
	fma.rn.f32 	%f31, %f29, %f30, %f28;
	add.s64 	%rd15, %rd14, %rd11;
	ld.global.f32 	%f32, [%rd15];
	ld.global.f32 	%f33, [%rd8];
	fma.rn.f32 	%f34, %f32, %f33, %f31;
	add.s64 	%rd16, %rd15, %rd11;
	ld.global.f32 	%f35, [%rd16];
	ld.global.f32 	%f36, [%rd8+4];
	fma.rn.f32 	%f37, %f35, %f36, %f34;
	add.s64 	%rd17, %rd16, %rd11;
	ld.global.f32 	%f38, [%rd17];
	ld.global.f32 	%f39, [%rd8+8];
	fma.rn.f32 	%f40, %f38, %f39, %f37;
	add.s64 	%rd18, %rd17, %rd11;
	ld.global.f32 	%f41, [%rd18];
	ld.global.f32 	%f42, [%rd8+12];
	fma.rn.f32 	%f74, %f41, %f42, %f40;
	add.s32 	%r64, %r64, 8;
	add.s32 	%r63, %r63, %r9;
	add.s32 	%r62, %r62, 8;
	setp.ne.s32 	%p4, %r64, 0;
	mov.u32 	%r66, %r6;
	@%p4 bra 	$L__BB0_6;
$L__BB0_7:
	setp.eq.s32 	%p5, %r4, 0;
	@%p5 bra 	$L__BB0_15;
	add.s32 	%r47, %r4, -1;
	setp.lt.u32 	%p6, %r47, 3;
	@%p6 bra 	$L__BB0_10;
	add.s32 	%r48, %r16, %r66;
	mad.lo.s32 	%r49, %r48, %r34, %r60;
	mul.wide.s32 	%rd19, %r49, 4;
	add.s64 	%rd20, %rd2, %rd19;
	ld.global.f32 	%f44, [%rd20];
	add.s32 	%r50, %r66, %r17;
	mul.wide.s32 	%rd21, %r50, 4;
	add.s64 	%rd22, %rd1, %rd21;
	ld.global.f32 	%f45, [%rd22];
	fma.rn.f32 	%f46, %f44, %f45, %f74;
	add.s64 	%rd24, %rd20, %rd31;
	ld.global.f32 	%f47, [%rd24];
	ld.global.f32 	%f48, [%rd22+4];
	fma.rn.f32 	%f49, %f47, %f48, %f46;
	add.s64 	%rd25, %rd24, %rd31;
	ld.global.f32 	%f50, [%rd25];
	ld.global.f32 	%f51, [%rd22+8];
	fma.rn.f32 	%f52, %f50, %f51, %f49;
	add.s64 	%rd26, %rd25, %rd31;
	ld.global.f32 	%f53, [%rd26];
	ld.global.f32 	%f54, [%rd22+12];
	fma.rn.f32 	%f74, %f53, %f54, %f52;
	add.s32 	%r66, %r66, 4;
$L__BB0_10:
	setp.eq.s32 	%p7, %r5, 0;
	@%p7 bra 	$L__BB0_15;
	setp.eq.s32 	%p8, %r5, 1;
	@%p8 bra 	$L__BB0_13;
	add.s32 	%r51, %r16, %r66;
	mad.lo.s32 	%r52, %r51, %r34, %r60;
	mul.wide.s32 	%rd27, %r52, 4;
	add.s64 	%rd28, %rd2, %rd27;
	ld.global.f32 	%f56, [%rd28];
	add.s32 	%r53, %r66, %r17;
	mul.wide.s32 	%rd29, %r53, 4;
	add.s64 	%rd30, %rd1, %rd29;
	ld.global.f32 	%f57, [%rd30];
	fma.rn.f32 	%f58, %f56, %f57, %f74;
	add.s64 	%rd32, %rd28, %rd31;
	ld.global.f32 	%f59, [%rd32];
	ld.global.f32 	%f60, [%rd30+4];
	fma.rn.f32 	%f74, %f59, %f60, %f58;
	add.s32 	%r66, %r66, 2;
$L__BB0_13:
	setp.eq.s32 	%p9, %r7, 0;
	@%p9 bra 	$L__BB0_15;
	add.s32 	%r54, %r16, %r66;
	mad.lo.s32 	%r55, %r54, %r34, %r60;
	mul.wide.s32 	%rd33, %r55, 4;
	add.s64 	%rd34, %rd2, %rd33;
	ld.global.f32 	%f61, [%rd34];
	add.s32 	%r56, %r66, %r17;
	mul.wide.s32 	%rd35, %r56, 4;
	add.s64 	%rd36, %rd1, %rd35;
	ld.global.f32 	%f62, [%rd36];
	fma.rn.f32 	%f74, %f61, %f62, %f74;
$L__BB0_15:
	add.s32 	%r61, %r61, 1;
	setp.ne.s32 	%p10, %r61, %r33;
	@%p10 bra 	$L__BB0_4;
	add.s32 	%r31, %r60, 1;
	setp.ne.s32 	%p11, %r60, %r34;
	mov.u32 	%r60, %r31;
	@%p11 bra 	$L__BB0_3;
$L__BB0_17:
	ld.param.u32 	%r59, [_Z8run_convPfS_S_iiiiiii_param_7];
	ld.param.u64 	%rd40, [_Z8run_convPfS_S_iiiiiii_param_2];
	cvta.to.global.u64 	%rd37, %rd40;
	setp.lt.f32 	%p12, %f74, 0f00000000;
	selp.f32 	%f63, 0f00000000, %f74, %p12;
	mad.lo.s32 	%r57, %r59, %r3, %r2;
	mad.lo.s32 	%r58, %r57, %r59, %r1;
	mul.wide.s32 	%rd38, %r58, 4;
	add.s64 	%rd39, %rd37, %rd38;
	st.global.f32 	[%rd39], %f63;
	ret;

}
	// .globl	_Z8run_fc_8PfS_S_iiiiiii
.visible .entry _Z8run_fc_8PfS_S_iiiiiii(
	.param .u64 .ptr .align 1 _Z8run_fc_8PfS_S_iiiiiii_param_0,
	.param .u64 .ptr .align 1 _Z8run_fc_8PfS_S_iiiiiii_param_1,
	.param .u64 .ptr .align 1 _Z8run_fc_8PfS_S_iiiiiii_param_2,
	.param .u32 _Z8run_fc_8PfS_S_iiiiiii_param_3,
	.param .u32 _Z8run_fc_8PfS_S_iiiiiii_param_4,
	.param .u32 _Z8run_fc_8PfS_S_iiiiiii_param_5,
	.param .u32 _Z8run_fc_8PfS_S_iiiiiii_param_6,
	.param .u32 _Z8run_fc_8PfS_S_iiiiiii_param_7,
	.param .u32 _Z8run_fc_8PfS_S_iiiiiii_param_8,
	.param .u32 _Z8run_fc_8PfS_S_iiiiiii_param_9
)
{
	.reg .pred 	%p<12>;
	.reg .b32 	%r<68>;
	.reg .b32 	%f<75>;
	.reg .b64 	%rd<41>;

	ld.param.u64 	%rd5, [_Z8run_fc_8PfS_S_iiiiiii_param_0];
	ld.param.u64 	%rd6, [_Z8run_fc_8PfS_S_iiiiiii_param_1];
	ld.param.u32 	%r32, [_Z8run_fc_8PfS_S_iiiiiii_param_3];
	ld.param.u32 	%r33, [_Z8run_fc_8PfS_S_iiiiiii_param_4];
	ld.param.u32 	%r34, [_Z8run_fc_8PfS_S_iiiiiii_param_5];
	ld.param.u32 	%r35, [_Z8run_fc_8PfS_S_iiiiiii_param_6];
	ld.param.u32 	%r37, [_Z8run_fc_8PfS_S_iiiiiii_param_8];
	ld.param.u32 	%r38, [_Z8run_fc_8PfS_S_iiiiiii_param_9];
	cvta.to.global.u64 	%rd1, %rd6;
	cvta.to.global.u64 	%rd2, %rd5;
	mov.u32 	%r39, %tid.x;
	add.s32 	%r1, %r38, %r39;
	mov.u32 	%r40, %tid.y;
	add.s32 	%r2, %r37, %r40;
	mov.u32 	%r3, %ctaid.x;
	setp.lt.s32 	%p1, %r34, 1;
	mov.f32 	%f73, 0f00000000;
	@%p1 bra 	$L__BB1_17;
	setp.lt.s32 	%p2, %r33, 1;
	@%p2 bra 	$L__BB1_17;
	and.b32  	%r4, %r33, 7;
	and.b32  	%r5, %r33, 3;
	and.b32  	%r6, %r33, 2147483640;
	and.b32  	%r7, %r33, 1;
	neg.s32 	%r8, %r6;
	shl.b32 	%r9, %r34, 3;
	add.s64 	%rd3, %rd1, 16;
	mul.lo.s32 	%r10, %r34, %r3;
	mul.lo.s32 	%r11, %r2, %r32;
	mul.lo.s32 	%r12, %r1, %r32;
	mov.f32 	%f73, 0f00000000;
	mov.b32 	%r60, 1;
	mul.wide.u32 	%rd31, %r34, 4;
$L__BB1_3:
	add.s32 	%r43, %r60, %r10;
	mul.lo.s32 	%r14, %r43, %r33;
	mov.b32 	%r61, 0;
$L__BB1_4:
	setp.lt.u32 	%p3, %r33, 8;
	add.s32 	%r45, %r61, %r11;
	mad.lo.s32 	%r16, %r45, %r35, %r12;
	add.s32 	%r46, %r14, %r61;
	mul.lo.s32 	%r17, %r46, %r33;
	mov.b32 	%r66, 0;
	@%p3 bra 	$L__BB1_7;
	mad.lo.s32 	%r63, %r34, %r16, %r60;
	mov.u32 	%r62, %r17;
	mov.u32 	%r64, %r8;
$L__BB1_6:
	.pragma "nounroll";
	mul.wide.s32 	%rd7, %r62, 4;
	add.s64 	%rd8, %rd3, %rd7;
	mul.wide.s32 	%rd9, %r63, 4;
	add.s64 	%rd10, %rd2, %rd9;
	ld.global.f32 	%f20, [%rd10];
	ld.global.f32 	%f21, [%rd8+-16];
	fma.rn.f32 	%f22, %f20, %f21, %f73;
	mul.wide.u32 	%rd11, %r34, 4;
	add.s64 	%rd12, %rd10, %rd11;
	ld.global.f32 	%f23, [%rd12];
	ld.global.f32 	%f24, [%rd8+-12];
	fma.rn.f32 	%f25, %f23, %f24, %f22;
	add.s64 	%rd13, %rd12, %rd11;
	ld.global.f32 	%f26, [%rd13];
	ld.global.f32 	%f27, [%rd8+-8];
	fma.rn.f32 	%f28, %f26, %f27, %f25;
	add.s64 	%rd14, %rd13, %rd11;
	ld.global.f32 	%f29, [%rd14];
	ld.global.f32 	%f30, [%rd8+-4];
	fma.rn.f32 	%f31, %f29, %f30, %f28;
	add.s64 	%rd15, %rd14, %rd11;
	ld.global.f32 	%f32, [%rd15];
	ld.global.f32 	%f33, [%rd8];
	fma.rn.f32 	%f34, %f32, %f33, %f31;
	add.s64 	%rd16, %rd15, %rd11;
	ld.global.f32 	%f35, [%rd16];
	ld.global.f32 	%f36, [%rd8+4];
	fma.rn.f32 	%f37, %f35, %f36, %f34;
	add.s64 	%rd17, %rd16, %rd11;
	ld.global.f32 	%f38, [%rd17];
	ld.global.f32 	%f39, [%rd8+8];
	fma.rn.f32 	%f40, %f38, %f39, %f37;
	add.s64 	%rd18, %rd17, %rd11;
	ld.global.f32 	%f41, [%rd18];
	ld.global.f32 	%f42, [%rd8+12];
	fma.rn.f32 	%f73, %f41, %f42, %f40;
	add.s32 	%r64, %r64, 8;
	add.s32 	%r63, %r63, %r9;
	add.s32 	%r62, %r62, 8;
	setp.ne.s32 	%p4, %r64, 0;
	mov.u32 	%r66, %r6;
	@%p4 bra 	$L__BB1_6;
$L__BB1_7:
	setp.eq.s32 	%p5, %r4, 0;
	@%p5 bra 	$L__BB1_15;
	add.s32 	%r47, %r4, -1;
	setp.lt.u32 	%p6, %r47, 3;
	@%p6 bra 	$L__BB1_10;
	add.s32 	%r48, %r16, %r66;
	mad.lo.s32 	%r49, %r48, %r34, %r60;
	mul.wide.s32 	%rd19, %r49, 4;
	add.s64 	%rd20, %rd2, %rd19;
	ld.global.f32 	%f44, [%rd20];
	add.s32 	%r50, %r66, %r17;
	mul.wide.s32 	%rd21, %r50, 4;
	add.s64 	%rd22, %rd1, %rd21;
	ld.global.f32 	%f45, [%rd22];
	fma.rn.f32 	%f46, %f44, %f45, %f73;
	add.s64 	%rd24, %rd20, %rd31;
	ld.global.f32 	%f47, [%rd24];
	ld.global.f32 	%f48, [%rd22+4];
	fma.rn.f32 	%f49, %f47, %f48, %f46;
	add.s64 	%rd25, %rd24, %rd31;
	ld.global.f32 	%f50, [%rd25];
	ld.global.f32 	%f51, [%rd22+8];
	fma.rn.f32 	%f52, %f50, %f51, %f49;
	add.s64 	%rd26, %rd25, %rd31;
	ld.global.f32 	%f53, [%rd26];
	ld.global.f32 	%f54, [%rd22+12];
	fma.rn.f32 	%f73, %f53, %f54, %f52;
	add.s32 	%r66, %r66, 4;
$L__BB1_10:
	setp.eq.s32 	%p7, %r5, 0;
	@%p7 bra 	$L__BB1_15;
	setp.eq.s32 	%p8, %r5, 1;
	@%p8 bra 	$L__BB1_13;
	add.s32 	%r51, %r16, %r66;
	mad.lo.s32 	%r52, %r51, %r34, %r60;
	mul.wide.s32 	%rd27, %r52, 4;
	add.s64 	%rd28, %rd2, %rd27;
	ld.global.f32 	%f56, [%rd28];
	add.s32 	%r53, %r66, %r17;
	mul.wide.s32 	%rd29, %r53, 4;
	add.s64 	%rd30, %rd1, %rd29;
	ld.global.f32 	%f57, [%rd30];
	fma.rn.f32 	%f58, %f56, %f57, %f73;
	add.s64 	%rd32, %rd28, %rd31;
	ld.global.f32 	%f59, [%rd32];
	ld.global.f32 	%f60, [%rd30+4];
	fma.rn.f32 	%f73, %f59, %f60, %f58;
	add.s32 	%r66, %r66, 2;
$L__BB1_13:
	setp.eq.s32 	%p9, %r7, 0;
	@%p9 bra 	$L__BB1_15;
	add.s32 	%r54, %r16, %r66;
	mad.lo.s32 	%r55, %r54, %r34, %r60;
	mul.wide.s32 	%rd33, %r55, 4;
	add.s64 	%rd34, %rd2, %rd33;
	ld.global.f32 	%f61, [%rd34];
	add.s32 	%r56, %r66, %r17;
	mul.wide.s32 	%rd35, %r56, 4;
	add.s64 	%rd36, %rd1, %rd35;
	ld.global.f32 	%f62, [%rd36];
	fma.rn.f32 	%f73, %f61, %f62, %f73;
$L__BB1_15:
	add.s32 	%r61, %r61, 1;
	setp.ne.s32 	%p10, %r61, %r33;
	@%p10 bra 	$L__BB1_4;
	add.s32 	%r31, %r60, 1;
	setp.ne.s32 	%p11, %r60, %r34;
	mov.u32 	%r60, %r31;
	@%p11 bra 	$L__BB1_3;
$L__BB1_17:
	ld.param.u32 	%r59, [_Z8run_fc_8PfS_S_iiiiiii_param_7];
	ld.param.u64 	%rd40, [_Z8run_fc_8PfS_S_iiiiiii_param_2];
	cvta.to.global.u64 	%rd37, %rd40;
	mad.lo.s32 	%r57, %r59, %r3, %r2;
	mad.lo.s32 	%r58, %r57, %r59, %r1;
	mul.wide.s32 	%rd38, %r58, 4;
	add.s64 	%rd39, %rd37, %rd38;
	st.global.f32 	[%rd39], %f73;
	ret;

}
	// .globl	_Z8run_poolPfS_iiiiii
.visible .entry _Z8run_poolPfS_iiiiii(
	.param .u64 .ptr .align 1 _Z8run_poolPfS_iiiiii_param_0,
	.param .u64 .ptr .align 1 _Z8run_poolPfS_iiiiii_param_1,
	.param .u32 _Z8run_poolPfS_iiiiii_param_2,
	.param .u32 _Z8run_poolPfS_iiiiii_param_3,
	.param .u32 _Z8run_poolPfS_iiiiii_param_4,
	.param .u32 _Z8run_poolPfS_iiiiii_param_5,
	.param .u32 _Z8run_poolPfS_iiiiii_param_6,
	.param .u32 _Z8run_poolPfS_iiiiii_param_7
)
{
	.reg .pred 	%p<43>;
	.reg .b32 	%r<48>;
	.reg .b32 	%f<88>;
	.reg .b64 	%rd<16>;

	ld.param.u64 	%rd5, [_Z8run_poolPfS_iiiiii_param_0];
	ld.param.u64 	%rd4, [_Z8run_poolPfS_iiiiii_param_1];
	ld.param.u32 	%r25, [_Z8run_poolPfS_iiiiii_param_2];
	ld.param.u32 	%r26, [_Z8run_poolPfS_iiiiii_param_3];
	ld.param.u32 	%r27, [_Z8run_poolPfS_iiiiii_param_4];
	ld.param.u32 	%r28, [_Z8run_poolPfS_iiiiii_param_5];
	ld.param.u32 	%r29, [_Z8run_poolPfS_iiiiii_param_6];
	ld.param.u32 	%r30, [_Z8run_poolPfS_iiiiii_param_7];
	cvta.to.global.u64 	%rd1, %rd5;
	mov.u32 	%r31, %tid.x;
	add.s32 	%r1, %r30, %r31;
	mov.u32 	%r32, %tid.y;
	add.s32 	%r2, %r29, %r32;
	mov.u32 	%r3, %ctaid.x;
	setp.lt.s32 	%p1, %r26, 1;
	mov.f32 	%f86, 0f00000000;
	@%p1 bra 	$L__BB2_16;
	mul.lo.s32 	%r4, %r1, %r25;
	mul.lo.s32 	%r34, %r27, %r3;
	mad.lo.s32 	%r5, %r2, %r25, %r34;
	and.b32  	%r6, %r26, 15;
	add.s32 	%r7, %r6, -1;
	and.b32  	%r8, %r26, 7;
	add.s32 	%r9, %r8, -1;
	and.b32  	%r10, %r26, 2147483632;
	and.b32  	%r11, %r26, 3;
	neg.s32 	%r12, %r10;
	add.s64 	%rd2, %rd1, 32;
	mov.f32 	%f86, 0f00000000;
	mov.b32 	%r42, 0;
$L__BB2_2:
	setp.lt.u32 	%p2, %r26, 16;
	add.s32 	%r36, %r5, %r42;
	mad.lo.s32 	%r14, %r36, %r27, %r4;
	mov.b32 	%r46, 0;
	@%p2 bra 	$L__BB2_5;
	mov.u32 	%r43, %r14;
	mov.u32 	%r44, %r12;
$L__BB2_4:
	.pragma "nounroll";
	mul.wide.s32 	%rd6, %r43, 4;
	add.s64 	%rd7, %rd2, %rd6;
	ld.global.f32 	%f20, [%rd7+-32];
	setp.lt.f32 	%p3, %f86, %f20;
	selp.f32 	%f21, %f20, %f86, %p3;
	ld.global.f32 	%f22, [%rd7+-28];
	setp.lt.f32 	%p4, %f21, %f22;
	selp.f32 	%f23, %f22, %f21, %p4;
	ld.global.f32 	%f24, [%rd7+-24];
	setp.lt.f32 	%p5, %f23, %f24;
	selp.f32 	%f25, %f24, %f23, %p5;
	ld.global.f32 	%f26, [%rd7+-20];
	setp.lt.f32 	%p6, %f25, %f26;
	selp.f32 	%f27, %f26, %f25, %p6;
	ld.global.f32 	%f28, [%rd7+-16];
	setp.lt.f32 	%p7, %f27, %f28;
	selp.f32 	%f29, %f28, %f27, %p7;
	ld.global.f32 	%f30, [%rd7+-12];
	setp.lt.f32 	%p8, %f29, %f30;
	selp.f32 	%f31, %f30, %f29, %p8;
	ld.global.f32 	%f32, [%rd7+-8];
	setp.lt.f32 	%p9, %f31, %f32;
	selp.f32 	%f33, %f32, %f31, %p9;
	ld.global.f32 	%f34, [%rd7+-4];
	setp.lt.f32 	%p10, %f33, %f34;
	selp.f32 	%f35, %f34, %f33, %p10;
	ld.global.f32 	%f36, [%rd7];
	setp.lt.f32 	%p11, %f35, %f36;
	selp.f32 	%f37, %f36, %f35, %p11;
	ld.global.f32 	%f38, [%rd7+4];
	setp.lt.f32 	%p12, %f37, %f38;
	selp.f32 	%f39, %f38, %f37, %p12;
	ld.global.f32 	%f40, [%rd7+8];
	setp.lt.f32 	%p13, %f39, %f40;
	selp.f32 	%f41, %f40, %f39, %p13;
	ld.global.f32 	%f42, [%rd7+12];
	setp.lt.f32 	%p14, %f41, %f42;
	selp.f32 	%f43, %f42, %f41, %p14;
	ld.global.f32 	%f44, [%rd7+16];
	setp.lt.f32 	%p15, %f43, %f44;
	selp.f32 	%f45, %f44, %f43, %p15;
	ld.global.f32 	%f46, [%rd7+20];
	setp.lt.f32 	%p16, %f45, %f46;
	selp.f32 	%f47, %f46, %f45, %p16;
	ld.global.f32 	%f48, [%rd7+24];
	setp.lt.f32 	%p17, %f47, %f48;
	selp.f32 	%f49, %f48, %f47, %p17;
	ld.global.f32 	%f50, [%rd7+28];
	setp.lt.f32 	%p18, %f49, %f50;
	selp.f32 	%f86, %f50, %f49, %p18;
	add.s32 	%r44, %r44, 16;
	add.s32 	%r43, %r43, 16;
	setp.ne.s32 	%p19, %r44, 0;
	mov.u32 	%r46, %r10;
	@%p19 bra 	$L__BB2_4;
$L__BB2_5:
	setp.eq.s32 	%p20, %r6, 0;
	@%p20 bra 	$L__BB2_15;
	setp.lt.u32 	%p21, %r7, 7;
	@%p21 bra 	$L__BB2_8;
	add.s32 	%r37, %r14, %r46;
	mul.wide.s32 	%rd8, %r37, 4;
	add.s64 	%rd9, %rd1, %rd8;
	ld.global.f32 	%f52, [%rd9];
	setp.lt.f32 	%p22, %f86, %f52;
	selp.f32 	%f53, %f52, %f86, %p22;
	ld.global.f32 	%f54, [%rd9+4];
	setp.lt.f32 	%p23, %f53, %f54;
	selp.f32 	%f55, %f54, %f53, %p23;
	ld.global.f32 	%f56, [%rd9+8];
	setp.lt.f32 	%p24, %f55, %f56;
	selp.f32 	%f57, %f56, %f55, %p24;
	ld.global.f32 	%f58, [%rd9+12];
	setp.lt.f32 	%p25, %f57, %f58;
	selp.f32 	%f59, %f58, %f57, %p25;
	ld.global.f32 	%f60, [%rd9+16];
	setp.lt.f32 	%p26, %f59, %f60;
	selp.f32 	%f61, %f60, %f59, %p26;
	ld.global.f32 	%f62, [%rd9+20];
	setp.lt.f32 	%p27, %f61, %f62;
	selp.f32 	%f63, %f62, %f61, %p27;
	ld.global.f32 	%f64, [%rd9+24];
	setp.lt.f32 	%p28, %f63, %f64;
	selp.f32 	%f65, %f64, %f63, %p28;
	ld.global.f32 	%f66, [%rd9+28];
	setp.lt.f32 	%p29, %f65, %f66;
	selp.f32 	%f86, %f66, %f65, %p29;
	add.s32 	%r46, %r46, 8;
$L__BB2_8:
	setp.eq.s32 	%p30, %r8, 0;
	@%p30 bra 	$L__BB2_15;
	setp.lt.u32 	%p31, %r9, 3;
	@%p31 bra 	$L__BB2_11;
	add.s32 	%r38, %r14, %r46;
	mul.wide.s32 	%rd10, %r38, 4;
	add.s64 	%rd11, %rd1, %rd10;
	ld.global.f32 	%f68, [%rd11];
	setp.lt.f32 	%p32, %f86, %f68;
	selp.f32 	%f69, %f68, %f86, %p32;
	ld.global.f32 	%f70, [%rd11+4];
	setp.lt.f32 	%p33, %f69, %f70;
	selp.f32 	%f71, %f70, %f69, %p33;
	ld.global.f32 	%f72, [%rd11+8];
	setp.lt.f32 	%p34, %f71, %f72;
	selp.f32 	%f73, %f72, %f71, %p34;
	ld.global.f32 	%f74, [%rd11+12];
	setp.lt.f32 	%p35, %f73, %f74;
	selp.f32 	%f86, %f74, %f73, %p35;
	add.s32 	%r46, %r46, 4;
$L__BB2_11:
	setp.eq.s32 	%p36, %r11, 0;
	@%p36 bra 	$L__BB2_15;
	setp.eq.s32 	%p37, %r11, 1;
	add.s32 	%r39, %r14, %r46;
	mul.wide.s32 	%rd12, %r39, 4;
	add.s64 	%rd3, %rd1, %rd12;
	ld.global.f32 	%f75, [%rd3];
	setp.lt.f32 	%p38, %f86, %f75;
	selp.f32 	%f86, %f75, %f86, %p38;
	@%p37 bra 	$L__BB2_15;
	setp.eq.s32 	%p39, %r11, 2;
	ld.global.f32 	%f76, [%rd3+4];
	setp.lt.f32 	%p40, %f86, %f76;
	selp.f32 	%f86, %f76, %f86, %p40;
	@%p39 bra 	$L__BB2_15;
	ld.global.f32 	%f77, [%rd3+8];
	setp.lt.f32 	%p41, %f86, %f77;
	selp.f32 	%f86, %f77, %f86, %p41;
$L__BB2_15:
	add.s32 	%r42, %r42, 1;
	setp.ne.s32 	%p42, %r42, %r26;
	@%p42 bra 	$L__BB2_2;
$L__BB2_16:
	cvta.to.global.u64 	%rd13, %rd4;
	mad.lo.s32 	%r40, %r28, %r3, %r2;
	mad.lo.s32 	%r41, %r40, %r28, %r1;
	mul.wide.s32 	%rd14, %r41, 4;
	add.s64 	%rd15, %rd13, %rd14;
	st.global.f32 	[%rd15], %f86;
	ret;

}
	// .globl	_Z11run_paddingPfS_iii
.visible .entry _Z11run_paddingPfS_iii(
	.param .u64 .ptr .align 1 _Z11run_paddingPfS_iii_param_0,
	.param .u64 .ptr .align 1 _Z11run_paddingPfS_iii_param_1,
	.param .u32 _Z11run_paddingPfS_iii_param_2,
	.param .u32 _Z11run_paddingPfS_iii_param_3,
	.param .u32 _Z11run_paddingPfS_iii_param_4
)
{
	.reg .b32 	%r<16>;
	.reg .b32 	%f<2>;
	.reg .b64 	%rd<9>;

	ld.param.u64 	%rd1, [_Z11run_paddingPfS_iii_param_0];
	ld.param.u64 	%rd2, [_Z11run_paddingPfS_iii_param_1];
	ld.param.u32 	%r1, [_Z11run_paddingPfS_iii_param_2];
	ld.param.u32 	%r2, [_Z11run_paddingPfS_iii_param_3];
	ld.param.u32 	%r3, [_Z11run_paddingPfS_iii_param_4];
	cvta.to.global.u64 	%rd3, %rd2;
	cvta.to.global.u64 	%rd4, %rd1;
	mov.u32 	%r4, %tid.x;
	add.s32 	%r5, %r3, %r4;
	mov.u32 	%r6, %tid.y;
	add.s32 	%r7, %r2, %r6;
	mov.u32 	%r8, %ctaid.x;
	mul.lo.s32 	%r9, %r7, %r1;
	mul.lo.s32 	%r10, %r1, %r8;
	mad.lo.s32 	%r11, %r10, %r1, %r5;
	add.s32 	%r12, %r11, %r9;
	mul.wide.s32 	%rd5, %r12, 4;
	add.s64 	%rd6, %rd4, %rd5;
	ld.global.f32 	%f1, [%rd6];
	add.s32 	%r13, %r9, %r1;
	add.s32 	%r14, %r11, %r13;
	add.s32 	%r15, %r14, 1;
	mul.wide.s32 	%rd7, %r15, 4;
	add.s64 	%rd8, %rd3, %rd7;
	st.global.f32 	[%rd8], %f1;
	ret;

}
	// .globl	_Z7run_lcnPfS_iii
.visible .entry _Z7run_lcnPfS_iii(
	.param .u64 .ptr .align 1 _Z7run_lcnPfS_iii_param_0,
	.param .u64 .ptr .align 1 _Z7run_lcnPfS_iii_param_1,
	.param .u32 _Z7run_lcnPfS_iii_param_2,
	.param .u32 _Z7run_lcnPfS_iii_param_3,
	.param .u32 _Z7run_lcnPfS_iii_param_4
)
{
	.reg .pred 	%p<18>;
	.reg .b32 	%r<28>;
	.reg .b32 	%f<20>;
	.reg .b64 	%rd<11>;
	.reg .b64 	%fd<28>;

	ld.param.u64 	%rd2, [_Z7run_lcnPfS_iii_param_0];
	ld.param.u64 	%rd1, [_Z7run_lcnPfS_iii_param_1];
	ld.param.u32 	%r2, [_Z7run_lcnPfS_iii_param_2];
	ld.param.u32 	%r3, [_Z7run_lcnPfS_iii_param_3];
	ld.param.u32 	%r4, [_Z7run_lcnPfS_iii_param_4];
	cvta.to.global.u64 	%rd3, %rd2;
	mov.u32 	%r5, %tid.x;
	add.s32 	%r6, %r4, %r5;
	mov.u32 	%r7, %tid.y;
	add.s32 	%r8, %r3, %r7;
	mov.u32 	%r9, %ctaid.x;
	mad.lo.s32 	%r10, %r2, %r9, %r8;
	add.s32 	%r11, %r10, -1;
	mad.lo.s32 	%r12, %r11, %r2, %r6;
	add.s32 	%r13, %r12, -1;
	mul.wide.s32 	%rd4, %r13, 4;
	add.s64 	%rd5, %rd3, %rd4;
	ld.global.f32 	%f2, [%rd5];
	add.f32 	%f3, %f2, 0f00000000;
	ld.global.f32 	%f4, [%rd5+4];
	add.f32 	%f5, %f3, %f4;
	add.s32 	%r1, %r12, %r2;
	mul.wide.s32 	%rd6, %r2, 4;
	add.s64 	%rd7, %rd5, %rd6;
	ld.global.f32 	%f6, [%rd7];
	add.f32 	%f7, %f5, %f6;
	ld.global.f32 	%f8, [%rd7+4];
	add.f32 	%f9, %f7, %f8;
	div.rn.f32 	%f10, %f9, 0f41100000;
	sub.f32 	%f11, %f8, %f10;
	cvt.f64.f32 	%fd1, %f11;
	{
	.reg .b32 %temp; 
	mov.b64 	{%temp, %r14}, %fd1;
	}
	mov.f64 	%fd2, 0d4000000000000000;
	{
	.reg .b32 %temp; 
	mov.b64 	{%temp, %r15}, %fd2;
	}
	and.b32  	%r16, %r15, 2146435072;
	setp.eq.s32 	%p1, %r16, 1062207488;
	abs.f64 	%fd3, %fd1;
	{ // callseq 0, 0
	.param .b64 param0;
	st.param.f64 	[param0], %fd3;
	.param .b64 retval0;
	call.uni (retval0), 
	__internal_accurate_pow, 
	(
	param0
	);
	ld.param.f64 	%fd4, [retval0];
	} // callseq 0
	setp.lt.s32 	%p3, %r14, 0;
	neg.f64 	%fd6, %fd4;
	selp.f64 	%fd7, %fd6, %fd4, %p1;
	selp.f64 	%fd8, %fd7, %fd4, %p3;
	setp.eq.f32 	%p4, %f11, 0f00000000;
	selp.b32 	%r17, %r14, 0, %p1;
	setp.lt.s32 	%p5, %r15, 0;
	or.b32  	%r18, %r17, 2146435072;
	selp.b32 	%r19, %r18, %r17, %p5;
	mov.b32 	%r20, 0;
	mov.b64 	%fd9, {%r20, %r19};
	add.f64 	%fd10, %fd1, 0d4000000000000000;
	{
	.reg .b32 %temp; 
	mov.b64 	{%temp, %r21}, %fd10;
	}
	and.b32  	%r22, %r21, 2146435072;
	setp.ne.s32 	%p6, %r22, 2146435072;
	setp.nan.f32 	%p7, %f11, %f11;
	setp.neu.f64 	%p9, %fd3, 0d7FF0000000000000;
	selp.b32 	%r23, 0, 2146435072, %p5;
	and.b32  	%r24, %r15, 2147483647;
	setp.ne.s32 	%p11, %r24, 1071644672;
	and.pred  	%p12, %p1, %p11;
	or.b32  	%r25, %r23, -2147483648;
	selp.b32 	%r26, %r25, %r23, %p12;
	selp.b32 	%r27, %r26, %r23, %p3;
	mov.b64 	%fd11, {%r20, %r27};
	add.rn.f64 	%fd12, %fd1, %fd2;
	setp.eq.f32 	%p14, %f11, 0f3F800000;
	selp.f64 	%fd13, %fd9, %fd8, %p4;
	selp.f64 	%fd14, %fd13, %fd11, %p9;
	selp.f64 	%fd15, %fd12, %fd14, %p7;
	selp.f64 	%fd16, %fd13, %fd15, %p6;
	add.f64 	%fd17, %fd16, 0d0000000000000000;
	cvt.rn.f32.f64 	%f12, %fd17;
	selp.f32 	%f13, 0f3F800000, %f12, %p14;
	or.pred  	%p15, %p6, %p7;
	xor.pred  	%p16, %p6, %p15;
	selp.f64 	%fd18, %fd12, %fd13, %p16;
	selp.f64 	%fd19, %fd18, %fd11, %p9;
	selp.f64 	%fd20, %fd18, %fd19, %p15;
	selp.f64 	%fd21, 0d3FF0000000000000, %fd20, %p14;
	cvt.f64.f32 	%fd22, %f13;
	add.f64 	%fd23, %fd21, %fd22;
	cvt.rn.f32.f64 	%f14, %fd23;
	cvt.f64.f32 	%fd24, %f14;
	add.f64 	%fd25, %fd21, %fd24;
	cvt.rn.f32.f64 	%f15, %fd25;
	cvt.f64.f32 	%fd26, %f15;
	add.f64 	%fd27, %fd21, %fd26;
	cvt.rn.f32.f64 	%f16, %fd27;
	div.rn.f32 	%f17, %f16, 0f41100000;
	sqrt.rn.f32 	%f1, %f17;
	setp.leu.f32 	%p17, %f1, 0f3F800000;
	@%p17 bra 	$L__BB4_2;
	cvta.to.global.u64 	%rd8, %rd1;
	mul.wide.s32 	%rd9, %r1, 4;
	add.s64 	%rd10, %rd8, %rd9;
	ld.global.f32 	%f18, [%rd10];
	div.rn.f32 	%f19, %f18, %f1;
	st.global.f32 	[%rd10], %f19;
$L__BB4_2:
	ret;

}
.func  (.param .b64 func_retval0) __internal_accurate_pow(
	.param .b64 __internal_accurate_pow_param_0
)
{
	.reg .pred 	%p<8>;
	.reg .b32 	%r<49>;
	.reg .b32 	%f<3>;
	.reg .b64 	%fd<109>;

	ld.param.f64 	%fd10, [__internal_accurate_pow_param_0];
	{
	.reg .b32 %temp; 
	mov.b64 	{%temp, %r46}, %fd10;
	}
	{
	.reg .b32 %temp; 
	mov.b64 	{%r45, %temp}, %fd10;
	}
	shr.u32 	%r47, %r46, 20;
	setp.gt.u32 	%p1, %r46, 1048575;
	@%p1 bra 	$L__BB5_2;
	mul.f64 	%fd11, %fd10, 0d4350000000000000;
	{
	.reg .b32 %temp; 
	mov.b64 	{%temp, %r46}, %fd11;
	}
	{
	.reg .b32 %temp; 
	mov.b64 	{%r45, %temp}, %fd11;
	}
	shr.u32 	%r16, %r46, 20;
	add.s32 	%r47, %r16, -54;
$L__BB5_2:
	add.s32 	%r48, %r47, -1023;
	and.b32  	%r17, %r46, -2146435073;
	or.b32  	%r18, %r17, 1072693248;
	mov.b64 	%fd107, {%r45, %r18};
	setp.lt.u32 	%p2, %r18, 1073127583;
	@%p2 bra 	$L__BB5_4;
	{
	.reg .b32 %temp; 
	mov.b64 	{%r19, %temp}, %fd107;
	}
	{
	.reg .b32 %temp; 
	mov.b64 	{%temp, %r20}, %fd107;
	}
	add.s32 	%r21, %r20, -1048576;
	mov.b64 	%fd107, {%r19, %r21};
	add.s32 	%r48, %r47, -1022;
$L__BB5_4:
	add.f64 	%fd12, %fd107, 0dBFF0000000000000;
	add.f64 	%fd13, %fd107, 0d3FF0000000000000;
	rcp.approx.ftz.f64 	%fd14, %fd13;
	neg.f64 	%fd15, %fd13;
	fma.rn.f64 	%fd16, %fd15, %fd14, 0d3FF0000000000000;
	fma.rn.f64 	%fd17, %fd16, %fd16, %fd16;
	fma.rn.f64 	%fd18, %fd17, %fd14, %fd14;
	mul.f64 	%fd19, %fd12, %fd18;
	fma.rn.f64 	%fd20, %fd12, %fd18, %fd19;
	mul.f64 	%fd21, %fd20, %fd20;
	fma.rn.f64 	%fd22, %fd21, 0d3EB0F5FF7D2CAFE2, 0d3ED0F5D241AD3B5A;
	fma.rn.f64 	%fd23, %fd22, %fd21, 0d3EF3B20A75488A3F;
	fma.rn.f64 	%fd24, %fd23, %fd21, 0d3F1745CDE4FAECD5;
	fma.rn.f64 	%fd25, %fd24, %fd21, 0d3F3C71C7258A578B;
	fma.rn.f64 	%fd26, %fd25, %fd21, 0d3F6249249242B910;
	fma.rn.f64 	%fd27, %fd26, %fd21, 0d3F89999999999DFB;
	sub.f64 	%fd28, %fd12, %fd20;
	add.f64 	%fd29, %fd28, %fd28;
	neg.f64 	%fd30, %fd20;
	fma.rn.f64 	%fd31, %fd30, %fd12, %fd29;
	mul.f64 	%fd32, %fd18, %fd31;
	fma.rn.f64 	%fd33, %fd21, %fd27, 0d3FB5555555555555;
	mov.f64 	%fd34, 0d3FB5555555555555;
	sub.f64 	%fd35, %fd34, %fd33;
	fma.rn.f64 	%fd36, %fd21, %fd27, %fd35;
	add.f64 	%fd37, %fd36, 0dBC46A4CB00B9E7B0;
	add.f64 	%fd38, %fd33, %fd37;
	sub.f64 	%fd39, %fd33, %fd38;
	add.f64 	%fd40, %fd37, %fd39;
	mul.rn.f64 	%fd41, %fd20, %fd20;
	neg.f64 	%fd42, %fd41;
	fma.rn.f64 	%fd43, %fd20, %fd20, %fd42;
	{
	.reg .b32 %temp; 
	mov.b64 	{%r22, %temp}, %fd32;
	}
	{
	.reg .b32 %temp; 
	mov.b64 	{%temp, %r23}, %fd32;
	}
	add.s32 	%r24, %r23, 1048576;
	mov.b64 	%fd44, {%r22, %r24};
	fma.rn.f64 	%fd45, %fd20, %fd44, %fd43;
	mul.rn.f64 	%fd46, %fd41, %fd20;
	neg.f64 	%fd47, %fd46;
	fma.rn.f64 	%fd48, %fd41, %fd20, %fd47;
	fma.rn.f64 	%fd49, %fd41, %fd32, %fd48;
	fma.rn.f64 	%fd50, %fd45, %fd20, %fd49;
	mul.rn.f64 	%fd51, %fd38, %fd46;
	neg.f64 	%fd52, %fd51;
	fma.rn.f64 	%fd53, %fd38, %fd46, %fd52;
	fma.rn.f64 	%fd54, %fd38, %fd50, %fd53;
	fma.rn.f64 	%fd55, %fd40, %fd46, %fd54;
	add.f64 	%fd56, %fd51, %fd55;
	sub.f64 	%fd57, %fd51, %fd56;
	add.f64 	%fd58, %fd55, %fd57;
	add.f64 	%fd59, %fd20, %fd56;
	sub.f64 	%fd60, %fd20, %fd59;
	add.f64 	%fd61, %fd56, %fd60;
	add.f64 	%fd62, %fd58, %fd61;
	add.f64 	%fd63, %fd32, %fd62;
	add.f64 	%fd64, %fd59, %fd63;
	sub.f64 	%fd65, %fd59, %fd64;
	add.f64 	%fd66, %fd63, %fd65;
	xor.b32  	%r25, %r48, -2147483648;
	mov.b32 	%r26, 1127219200;
	mov.b64 	%fd67, {%r25, %r26};
	mov.b32 	%r27, -2147483648;
	mov.b64 	%fd68, {%r27, %r26};
	sub.f64 	%fd69, %fd67, %fd68;
	fma.rn.f64 	%fd70, %fd69, 0d3FE62E42FEFA39EF, %fd64;
	fma.rn.f64 	%fd71, %fd69, 0dBFE62E42FEFA39EF, %fd70;
	sub.f64 	%fd72, %fd71, %fd64;
	sub.f64 	%fd73, %fd66, %fd72;
	fma.rn.f64 	%fd74, %fd69, 0d3C7ABC9E3B39803F, %fd73;
	add.f64 	%fd75, %fd70, %fd74;
	sub.f64 	%fd76, %fd70, %fd75;
	add.f64 	%fd77, %fd74, %fd76;
	mov.f64 	%fd78, 0d4000000000000000;
	{
	.reg .b32 %temp; 
	mov.b64 	{%temp, %r28}, %fd78;
	}
	{
	.reg .b32 %temp; 
	mov.b64 	{%r29, %temp}, %fd78;
	}
	shl.b32 	%r30, %r28, 1;
	setp.gt.u32 	%p3, %r30, -33554433;
	and.b32  	%r31, %r28, -15728641;
	selp.b32 	%r32, %r31, %r28, %p3;
	mov.b64 	%fd79, {%r29, %r32};
	mul.rn.f64 	%fd80, %fd75, %fd79;
	neg.f64 	%fd81, %fd80;
	fma.rn.f64 	%fd82, %fd75, %fd79, %fd81;
	fma.rn.f64 	%fd83, %fd77, %fd79, %fd82;
	add.f64 	%fd4, %fd80, %fd83;
	sub.f64 	%fd84, %fd80, %fd4;
	add.f64 	%fd5, %fd83, %fd84;
	fma.rn.f64 	%fd85, %fd4, 0d3FF71547652B82FE, 0d4338000000000000;
	{
	.reg .b32 %temp; 
	mov.b64 	{%r13, %temp}, %fd85;
	}
	mov.f64 	%fd86, 0dC338000000000000;
	add.rn.f64 	%fd87, %fd85, %fd86;
	fma.rn.f64 	%fd88, %fd87, 0dBFE62E42FEFA39EF, %fd4;
	fma.rn.f64 	%fd89, %fd87, 0dBC7ABC9E3B39803F, %fd88;
	fma.rn.f64 	%fd90, %fd89, 0d3E5ADE1569CE2BDF, 0d3E928AF3FCA213EA;
	fma.rn.f64 	%fd91, %fd90, %fd89, 0d3EC71DEE62401315;
	fma.rn.f64 	%fd92, %fd91, %fd89, 0d3EFA01997C89EB71;
	fma.rn.f64 	%fd93, %fd92, %fd89, 0d3F2A01A014761F65;
	fma.rn.f64 	%fd94, %fd93, %fd89, 0d3F56C16C1852B7AF;
	fma.rn.f64 	%fd95, %fd94, %fd89, 0d3F81111111122322;
	fma.rn.f64 	%fd96, %fd95, %fd89, 0d3FA55555555502A1;
	fma.rn.f64 	%fd97, %fd96, %fd89, 0d3FC5555555555511;
	fma.rn.f64 	%fd98, %fd97, %fd89, 0d3FE000000000000B;
	fma.rn.f64 	%fd99, %fd98, %fd89, 0d3FF0000000000000;
	fma.rn.f64 	%fd100, %fd99, %fd89, 0d3FF0000000000000;
	{
	.reg .b32 %temp; 
	mov.b64 	{%r14, %temp}, %fd100;
	}
	{
	.reg .b32 %temp; 
	mov.b64 	{%temp, %r15}, %fd100;
	}
	shl.b32 	%r33, %r13, 20;
	add.s32 	%r34, %r33, %r15;
	mov.b64 	%fd108, {%r14, %r34};
	{
	.reg .b32 %temp; 
	mov.b64 	{%temp, %r35}, %fd4;
	}
	mov.b32 	%f2, %r35;
	abs.f32 	%f1, %f2;
	setp.lt.f32 	%p4, %f1, 0f4086232B;
	@%p4 bra 	$L__BB5_7;
	setp.lt.f64 	%p5, %fd4, 0d0000000000000000;
	add.f64 	%fd101, %fd4, 0d7FF0000000000000;
	selp.f64 	%fd108, 0d0000000000000000, %fd101, %p5;
	setp.geu.f32 	%p6, %f1, 0f40874800;
	@%p6 bra 	$L__BB5_7;
	shr.u32 	%r36, %r13, 31;
	add.s32 	%r37, %r13, %r36;
	shr.s32 	%r38, %r37, 1;
	shl.b32 	%r39, %r38, 20;
	add.s32 	%r40, %r15, %r39;
	mov.b64 	%fd102, {%r14, %r40};
	sub.s32 	%r41, %r13, %r38;
	shl.b32 	%r42, %r41, 20;
	add.s32 	%r43, %r42, 1072693248;
	mov.b32 	%r44, 0;
	mov.b64 	%fd103, {%r44, %r43};
	mul.f64 	%fd108, %fd103, %fd102;
$L__BB5_7:
	abs.f64 	%fd104, %fd108;
	setp.eq.f64 	%p7, %fd104, 0d7FF0000000000000;
	fma.rn.f64 	%fd105, %fd108, %fd5, %fd108;
	selp.f64 	%fd106, %fd108, %fd105, %p7;
	st.param.f64 	[func_retval0], %fd106;
	ret;

}


// ===== COMPILED SASS (sm_100) =====

	.target	sm_100

	.elftype	@"ET_EXEC"


//--------------------- .note.nv.tkinfo           --------------------------
	.section	.note.nv.tkinfo,"",@"SHT_NOTE"
	.sectionflags	@"SHF_NOTE_NV_TKINFO"
	.tkinfo
        /*0018*/ 	.word	0x00000002
        /*0030*/ 	.string	""
        /*0030*/ 	.string	"ptxas"
        /*0030*/ 	.string	"Cuda compilation tools, release 13.0, V13.0.88"
        /*0030*/ 	.string	"Build cuda_13.0.r13.0/compiler.36424714_0"
        /*0030*/ 	.string	"-arch sm_100 -m 64 "



//--------------------- .note.nv.cuinfo           --------------------------
	.section	.note.nv.cuinfo,"",@"SHT_NOTE"
	.sectionflags	@"SHF_NOTE_NV_CUINFO"
        /*0018*/ 	.short	0x0002
        /*001a*/ 	.short	0x0064
        /*001c*/ 	.short	0x0082
	.zero		2


//--------------------- .nv.info                  --------------------------
	.section	.nv.info,"",@"SHT_CUDA_INFO"
	.align	4


	//----- nvinfo : EIATTR_REGCOUNT
	.align		4
        /*0000*/ 	.byte	0x04, 0x2f
        /*0002*/ 	.short	(.L_1 - .L_0)
	.align		4
.L_0:
        /*0004*/ 	.word	index@(_Z8run_convPfS_S_iiiiiii)
        /*0008*/ 	.word	0x00000020


	//----- nvinfo : EIATTR_FRAME_SIZE
	.align		4
.L_1:
        /*000c*/ 	.byte	0x04, 0x11
        /*000e*/ 	.short	(.L_3 - .L_2)
	.align		4
.L_2:
        /*0010*/ 	.word	index@(_Z8run_convPfS_S_iiiiiii)
        /*0014*/ 	.word	0x00000000


	//----- nvinfo : EIATTR_REGCOUNT
	.align		4
.L_3:
        /*0018*/ 	.byte	0x04, 0x2f
        /*001a*/ 	.short	(.L_5 - .L_4)
	.align		4
.L_4:
        /*001c*/ 	.word	index@(_Z8run_fc_8PfS_S_iiiiiii)
        /*0020*/ 	.word	0x00000020


	//----- nvinfo : EIATTR_FRAME_SIZE
	.align		4
.L_5:
        /*0024*/ 	.byte	0x04, 0x11
        /*0026*/ 	.short	(.L_7 - .L_6)
	.align		4
.L_6:
        /*0028*/ 	.word	index@(_Z8run_fc_8PfS_S_iiiiiii)
        /*002c*/ 	.word	0x00000000


	//----- nvinfo : EIATTR_REGCOUNT
	.align		4
.L_7:
        /*0030*/ 	.byte	0x04, 0x2f
        /*0032*/ 	.short	(.L_9 - .L_8)
	.align		4
.L_8:
        /*0034*/ 	.word	index@(_Z8run_poolPfS_iiiiii)
        /*0038*/ 	.word	0x0000001f


	//----- nvinfo : EIATTR_FRAME_SIZE
	.align		4
.L_9:
        /*003c*/ 	.byte	0x04, 0x11
        /*003e*/ 	.short	(.L_11 - .L_10)
	.align		4
.L_10:
        /*0040*/ 	.word	index@(_Z8run_poolPfS_iiiiii)
        /*0044*/ 	.word	0x00000000


	//----- nvinfo : EIATTR_REGCOUNT
	.align		4
.L_11:
        /*0048*/ 	.byte	0x04, 0x2f
        /*004a*/ 	.short	(.L_13 - .L_12)
	.align		4
.L_12:
        /*004c*/ 	.word	index@(_Z11run_paddingPfS_iii)
        /*0050*/ 	.word	0x0000000a


	//----- nvinfo : EIATTR_FRAME_SIZE
	.align		4
.L_13:
        /*0054*/ 	.byte	0x04, 0x11
        /*0056*/ 	.short	(.L_15 - .L_14)
	.align		4
.L_14:
        /*0058*/ 	.word	index@(_Z11run_paddingPfS_iii)
        /*005c*/ 	.word	0x00000000


	//----- nvinfo : EIATTR_REGCOUNT
	.align		4
.L_15:
        /*0060*/ 	.byte	0x04, 0x2f
        /*0062*/ 	.short	(.L_17 - .L_16)
	.align		4
.L_16:
        /*0064*/ 	.word	index@(_Z7run_lcnPfS_iii)
        /*0068*/ 	.word	0x0000001e


	//----- nvinfo : EIATTR_FRAME_SIZE
	.align		4
.L_17:
        /*006c*/ 	.byte	0x04, 0x11
        /*006e*/ 	.short	(.L_19 - .L_18)
	.align		4
.L_18:
        /*0070*/ 	.word	index@($_Z7run_lcnPfS_iii$__internal_accurate_pow)
        /*0074*/ 	.word	0x00000000


	//----- nvinfo : EIATTR_FRAME_SIZE
	.align		4
.L_19:
        /*0078*/ 	.byte	0x04, 0x11
        /*007a*/ 	.short	(.L_21 - .L_20)
	.align		4
.L_20:
        /*007c*/ 	.word	index@($__internal_1_$__cuda_sm3x_div_rn_noftz_f32_slowpath)
        /*0080*/ 	.word	0x00000000


	//----- nvinfo : EIATTR_FRAME_SIZE
	.align		4
.L_21:
        /*0084*/ 	.byte	0x04, 0x11
        /*0086*/ 	.short	(.L_23 - .L_22)
	.align		4
.L_22:
        /*0088*/ 	.word	index@($__internal_0_$__cuda_sm20_sqrt_rn_f32_slowpath)
        /*008c*/ 	.word	0x00000000


	//----- nvinfo : EIATTR_FRAME_SIZE
	.align		4
.L_23:
        /*0090*/ 	.byte	0x04, 0x11
        /*0092*/ 	.short	(.L_25 - .L_24)
	.align		4
.L_24:
        /*0094*/ 	.word	index@(_Z7run_lcnPfS_iii)
        /*0098*/ 	.word	0x00000000


	//----- nvinfo : EIATTR_MIN_STACK_SIZE
	.align		4
.L_25:
        /*009c*/ 	.byte	0x04, 0x12
        /*009e*/ 	.short	(.L_27 - .L_26)
	.align		4
.L_26:
        /*00a0*/ 	.word	index@(_Z7run_lcnPfS_iii)
        /*00a4*/ 	.word	0x00000000


	//----- nvinfo : EIATTR_MIN_STACK_SIZE
	.align		4
.L_27:
        /*00a8*/ 	.byte	0x04, 0x12
        /*00aa*/ 	.short	(.L_29 - .L_28)
	.align		4
.L_28:
        /*00ac*/ 	.word	index@(_Z11run_paddingPfS_iii)
        /*00b0*/ 	.word	0x00000000


	//----- nvinfo : EIATTR_MIN_STACK_SIZE
	.align		4
.L_29:
        /*00b4*/ 	.byte	0x04, 0x12
        /*00b6*/ 	.short	(.L_31 - .L_30)
	.align		4
.L_30:
        /*00b8*/ 	.word	index@(_Z8run_poolPfS_iiiiii)
        /*00bc*/ 	.word	0x00000000


	//----- nvinfo : EIATTR_MIN_STACK_SIZE
	.align		4
.L_31:
        /*00c0*/ 	.byte	0x04, 0x12
        /*00c2*/ 	.short	(.L_33 - .L_32)
	.align		4
.L_32:
        /*00c4*/ 	.word	index@(_Z8run_fc_8PfS_S_iiiiiii)
        /*00c8*/ 	.word	0x00000000


	//----- nvinfo : EIATTR_MIN_STACK_SIZE
	.align		4
.L_33:
        /*00cc*/ 	.byte	0x04, 0x12
        /*00ce*/ 	.short	(.L_35 - .L_34)
	.align		4
.L_34:
        /*00d0*/ 	.word	index@(_Z8run_convPfS_S_iiiiiii)
        /*00d4*/ 	.word	0x00000000
.L_35:


//--------------------- .nv.compat                --------------------------
	.section	.nv.compat,"",@"SHT_CUDA_COMPAT_INFO"
	.align	4
        /*0000*/ 	.byte	0x02, 0x09, 0x00, 0x00, 0x02, 0x02, 0x01, 0x00, 0x02, 0x05, 0x05, 0x00, 0x03, 0x07, 0x01, 0x01
        /*0010*/ 	.byte	0x02, 0x03, 0x00, 0x00, 0x02, 0x06, 0x01, 0x00, 0x04, 0x0b, 0x08, 0x00, 0x01, 0x00, 0x00, 0x00
        /*0020*/ 	.byte	0x00, 0x00, 0x00, 0x00


//--------------------- .nv.info._Z7run_lcnPfS_iii --------------------------
	.section	.nv.info._Z7run_lcnPfS_iii,"",@"SHT_CUDA_INFO"
	.sectionflags	@""
	.align	4


	//----- nvinfo : EIATTR_CUDA_API_VERSION
	.align		4
        /*0000*/ 	.byte	0x04, 0x37
        /*0002*/ 	.short	(.L_37 - .L_36)
.L_36:
        /*0004*/ 	.word	0x00000082


	//----- nvinfo : EIATTR_KPARAM_INFO
	.align		4
.L_37:
        /*0008*/ 	.byte	0x04, 0x17
        /*000a*/ 	.short	(.L_39 - .L_38)
.L_38:
        /*000c*/ 	.word	0x00000000
        /*0010*/ 	.short	0x0004
        /*0012*/ 	.short	0x0018
        /*0014*/ 	.byte	0x00, 0xf0, 0x11, 0x00


	//----- nvinfo : EIATTR_KPARAM_INFO
	.align		4
.L_39:
        /*0018*/ 	.byte	0x04, 0x17
        /*001a*/ 	.short	(.L_41 - .L_40)
.L_40:
        /*001c*/ 	.word	0x00000000
        /*0020*/ 	.short	0x0003
        /*0022*/ 	.short	0x0014
        /*0024*/ 	.byte	0x00, 0xf0, 0x11, 0x00


	//----- nvinfo : EIATTR_KPARAM_INFO
	.align		4
.L_41:
        /*0028*/ 	.byte	0x04, 0x17
        /*002a*/ 	.short	(.L_43 - .L_42)
.L_42:
        /*002c*/ 	.word	0x00000000
        /*0030*/ 	.short	0x0002
        /*0032*/ 	.short	0x0010
        /*0034*/ 	.byte	0x00, 0xf0, 0x11, 0x00


	//----- nvinfo : EIATTR_KPARAM_INFO
	.align		4
.L_43:
        /*0038*/ 	.byte	0x04, 0x17
        /*003a*/ 	.short	(.L_45 - .L_44)
.L_44:
        /*003c*/ 	.word	0x00000000
        /*0040*/ 	.short	0x0001
        /*0042*/ 	.short	0x0008
        /*0044*/ 	.byte	0x00, 0xf5, 0x21, 0x00


	//----- nvinfo : EIATTR_KPARAM_INFO
	.align		4
.L_45:
        /*0048*/ 	.byte	0x04, 0x17
        /*004a*/ 	.short	(.L_47 - .L_46)
.L_46:
        /*004c*/ 	.word	0x00000000
        /*0050*/ 	.short	0x0000
        /*0052*/ 	.short	0x0000
        /*0054*/ 	.byte	0x00, 0xf5, 0x21, 0x00


	//----- nvinfo : EIATTR_SPARSE_MMA_MASK
	.align		4
.L_47:
        /*0058*/ 	.byte	0x03, 0x50
        /*005a*/ 	.short	0x0000


	//----- nvinfo : EIATTR_MAXREG_COUNT
	.align		4
        /*005c*/ 	.byte	0x03, 0x1b
        /*005e*/ 	.short	0x00ff


	//----- nvinfo : EIATTR_MERCURY_ISA_VERSION
	.align		4
        /*0060*/ 	.byte	0x03, 0x5f
        /*0062*/ 	.short	0x0101


	//----- nvinfo : EIATTR_VRC_CTA_INIT_COUNT
	.align		4
        /*0064*/ 	.byte	0x02, 0x4a
	.zero		1
	.zero		1


	//----- nvinfo : EIATTR_EXIT_INSTR_OFFSETS
	.align		4
        /*0068*/ 	.byte	0x04, 0x1c
        /*006a*/ 	.short	(.L_49 - .L_48)


	//   ....[0]....
.L_48:
        /*006c*/ 	.word	0x000006f0


	//   ....[1]....
        /*0070*/ 	.word	0x00000810


	//----- nvinfo : EIATTR_CRS_STACK_SIZE
	.align		4
.L_49:
        /*0074*/ 	.byte	0x04, 0x1e
        /*0076*/ 	.short	(.L_51 - .L_50)
.L_50:
        /*0078*/ 	.word	0x00000000


	//----- nvinfo : EIATTR_CBANK_PARAM_SIZE
	.align		4
.L_51:
        /*007c*/ 	.byte	0x03, 0x19
        /*007e*/ 	.short	0x001c


	//----- nvinfo : EIATTR_PARAM_CBANK
	.align		4
        /*0080*/ 	.byte	0x04, 0x0a
        /*0082*/ 	.short	(.L_53 - .L_52)
	.align		4
.L_52:
        /*0084*/ 	.word	index@(.nv.constant0._Z7run_lcnPfS_iii)
        /*0088*/ 	.short	0x0380
        /*008a*/ 	.short	0x001c


	//----- nvinfo : EIATTR_SW_WAR
	.align		4
.L_53:
        /*008c*/ 	.byte	0x04, 0x36
        /*008e*/ 	.short	(.L_55 - .L_54)
.L_54:
        /*0090*/ 	.word	0x00000008
.L_55:


//--------------------- .nv.info._Z11run_paddingPfS_iii --------------------------
	.section	.nv.info._Z11run_paddingPfS_iii,"",@"SHT_CUDA_INFO"
	.sectionflags	@""
	.align	4


	//----- nvinfo : EIATTR_CUDA_API_VERSION
	.align		4
        /*0000*/ 	.byte	0x04, 0x37
        /*0002*/ 	.short	(.L_57 - .L_56)
.L_56:
        /*0004*/ 	.word	0x00000082


	//----- nvinfo : EIATTR_KPARAM_INFO
	.align		4
.L_57:
        /*0008*/ 	.byte	0x04, 0x17
        /*000a*/ 	.short	(.L_59 - .L_58)
.L_58:
        /*000c*/ 	.word	0x00000000
        /*0010*/ 	.short	0x0004
        /*0012*/ 	.short	0x0018
        /*0014*/ 	.byte	0x00, 0xf0, 0x11, 0x00


	//----- nvinfo : EIATTR_KPARAM_INFO
	.align		4
.L_59:
        /*0018*/ 	.byte	0x04, 0x17
        /*001a*/ 	.short	(.L_61 - .L_60)
.L_60:
        /*001c*/ 	.word	0x00000000
        /*0020*/ 	.short	0x0003
        /*0022*/ 	.short	0x0014
        /*0024*/ 	.byte	0x00, 0xf0, 0x11, 0x00


	//----- nvinfo : EIATTR_KPARAM_INFO
	.align		4
.L_61:
        /*0028*/ 	.byte	0x04, 0x17
        /*002a*/ 	.short	(.L_63 - .L_62)
.L_62:
        /*002c*/ 	.word	0x00000000
        /*0030*/ 	.short	0x0002
        /*0032*/ 	.short	0x0010
        /*0034*/ 	.byte	0x00, 0xf0, 0x11, 0x00


	//----- nvinfo : EIATTR_KPARAM_INFO
	.align		4
.L_63:
        /*0038*/ 	.byte	0x04, 0x17
        /*003a*/ 	.short	(.L_65 - .L_64)
.L_64:
        /*003c*/ 	.word	0x00000000
        /*0040*/ 	.short	0x0001
        /*0042*/ 	.short	0x0008
        /*0044*/ 	.byte	0x00, 0xf5, 0x21, 0x00


	//----- nvinfo : EIATTR_KPARAM_INFO
	.align		4
.L_65:
        /*0048*/ 	.byte	0x04, 0x17
        /*004a*/ 	.short	(.L_67 - .L_66)
.L_66:
        /*004c*/ 	.word	0x00000000
        /*0050*/ 	.short	0x0000
        /*0052*/ 	.short	0x0000
        /*0054*/ 	.byte	0x00, 0xf5, 0x21, 0x00


	//----- nvinfo : EIATTR_SPARSE_MMA_MASK
	.align		4
.L_67:
        /*0058*/ 	.byte	0x03, 0x50
        /*005a*/ 	.short	0x0000


	//----- nvinfo : EIATTR_MAXREG_COUNT
	.align		4
        /*005c*/ 	.byte	0x03, 0x1b
        /*005e*/ 	.short	0x00ff


	//----- nvinfo : EIATTR_MERCURY_ISA_VERSION
	.align		4
        /*0060*/ 	.byte	0x03, 0x5f
        /*0062*/ 	.short	0x0101


	//----- nvinfo : EIATTR_VRC_CTA_INIT_COUNT
	.align		4
        /*0064*/ 	.byte	0x02, 0x4a
	.zero		1
	.zero		1


	//----- nvinfo : EIATTR_EXIT_INSTR_OFFSETS
	.align		4
        /*0068*/ 	.byte	0x04, 0x1c
        /*006a*/ 	.short	(.L_69 - .L_68)


	//   ....[0]....
.L_68:
        /*006c*/ 	.word	0x00000140


	//----- nvinfo : EIATTR_CBANK_PARAM_SIZE
	.align		4
.L_69:
        /*0070*/ 	.byte	0x03, 0x19
        /*0072*/ 	.short	0x001c


	//----- nvinfo : EIATTR_PARAM_CBANK
	.align		4
        /*0074*/ 	.byte	0x04, 0x0a
        /*0076*/ 	.short	(.L_71 - .L_70)
	.align		4
.L_70:
        /*0078*/ 	.word	index@(.nv.constant0._Z11run_paddingPfS_iii)
        /*007c*/ 	.short	0x0380
        /*007e*/ 	.short	0x001c


	//----- nvinfo : EIATTR_SW_WAR
	.align		4
.L_71:
        /*0080*/ 	.byte	0x04, 0x36
        /*0082*/ 	.short	(.L_73 - .L_72)
.L_72:
        /*0084*/ 	.word	0x00000008
.L_73:


//--------------------- .nv.info._Z8run_poolPfS_iiiiii --------------------------
	.section	.nv.info._Z8run_poolPfS_iiiiii,"",@"SHT_CUDA_INFO"
	.sectionflags	@""
	.align	4


	//----- nvinfo : EIATTR_CUDA_API_VERSION
	.align		4
        /*0000*/ 	.byte	0x04, 0x37
        /*0002*/ 	.short	(.L_75 - .L_74)
.L_74:
        /*0004*/ 	.word	0x00000082


	//----- nvinfo : EIATTR_KPARAM_INFO
	.align		4
.L_75:
        /*0008*/ 	.byte	0x04, 0x17
        /*000a*/ 	.short	(.L_77 - .L_76)
.L_76:
        /*000c*/ 	.word	0x00000000
        /*0010*/ 	.short	0x0007
        /*0012*/ 	.short	0x0024
        /*0014*/ 	.byte	0x00, 0xf0, 0x11, 0x00


	//----- nvinfo : EIATTR_KPARAM_INFO
	.align		4
.L_77:
        /*0018*/ 	.byte	0x04, 0x17
        /*001a*/ 	.short	(.L_79 - .L_78)
.L_78:
        /*001c*/ 	.word	0x00000000
        /*0020*/ 	.short	0x0006
        /*0022*/ 	.short	0x0020
        /*0024*/ 	.byte	0x00, 0xf0, 0x11, 0x00


	//----- nvinfo : EIATTR_KPARAM_INFO
	.align		4
.L_79:
        /*0028*/ 	.byte	0x04, 0x17
        /*002a*/ 	.short	(.L_81 - .L_80)
.L_80:
        /*002c*/ 	.word	0x00000000
        /*0030*/ 	.short	0x0005
        /*0032*/ 	.short	0x001c
        /*0034*/ 	.byte	0x00, 0xf0, 0x11, 0x00


	//----- nvinfo : EIATTR_KPARAM_INFO
	.align		4
.L_81:
        /*0038*/ 	.byte	0x04, 0x17
        /*003a*/ 	.short	(.L_83 - .L_82)
.L_82:
        /*003c*/ 	.word	0x00000000
        /*0040*/ 	.short	0x0004
        /*0042*/ 	.short	0x0018
        /*0044*/ 	.byte	0x00, 0xf0, 0x11, 0x00


	//----- nvinfo : EIATTR_KPARAM_INFO
	.align		4
.L_83:
        /*0048*/ 	.byte	0x04, 0x17
        /*004a*/ 	.short	(.L_85 - .L_84)
.L_84:
        /*004c*/ 	.word	0x00000000
        /*0050*/ 	.short	0x0003
        /*0052*/ 	.short	0x0014
        /*0054*/ 	.byte	0x00, 0xf0, 0x11, 0x00


	//----- nvinfo : EIATTR_KPARAM_INFO
	.align		4
.L_85:
        /*0058*/ 	.byte	0x04, 0x17
        /*005a*/ 	.short	(.L_87 - .L_86)
.L_86:
        /*005c*/ 	.word	0x00000000
        /*0060*/ 	.short	0x0002
        /*0062*/ 	.short	0x0010
        /*0064*/ 	.byte	0x00, 0xf0, 0x11, 0x00


	//----- nvinfo : EIATTR_KPARAM_INFO
	.align		4
.L_87:
        /*0068*/ 	.byte	0x04, 0x17
        /*006a*/ 	.short	(.L_89 - .L_88)
.L_88:
        /*006c*/ 	.word	0x00000000
        /*0070*/ 	.short	0x0001
        /*0072*/ 	.short	0x0008
        /*0074*/ 	.byte	0x00, 0xf5, 0x21, 0x00


	//----- nvinfo : EIATTR_KPARAM_INFO
	.align		4
.L_89:
        /*0078*/ 	.byte	0x04, 0x17
        /*007a*/ 	.short	(.L_91 - .L_90)
.L_90:
        /*007c*/ 	.word	0x00000000
        /*0080*/ 	.short	0x0000
        /*0082*/ 	.short	0x0000
        /*0084*/ 	.byte	0x00, 0xf5, 0x21, 0x00


	//----- nvinfo : EIATTR_SPARSE_MMA_MASK
	.align		4
.L_91:
        /*0088*/ 	.byte	0x03, 0x50
        /*008a*/ 	.short	0x0000


	//----- nvinfo : EIATTR_MAXREG_COUNT
	.align		4
        /*008c*/ 	.byte	0x03, 0x1b
        /*008e*/ 	.short	0x00ff


	//----- nvinfo : EIATTR_MERCURY_ISA_VERSION
	.align		4
        /*0090*/ 	.byte	0x03, 0x5f
        /*0092*/ 	.short	0x0101


	//----- nvinfo : EIATTR_VRC_CTA_INIT_COUNT
	.align		4
        /*0094*/ 	.byte	0x02, 0x4a
	.zero		1
	.zero		1


	//----- nvinfo : EIATTR_EXIT_INSTR_OFFSETS
	.align		4
        /*0098*/ 	.byte	0x04, 0x1c
        /*009a*/ 	.short	(.L_93 - .L_92)


	//   ....[0]....
.L_92:
        /*009c*/ 	.word	0x00000ac0


	//----- nvinfo : EIATTR_CBANK_PARAM_SIZE
	.align		4
.L_93:
        /*00a0*/ 	.byte	0x03, 0x19
        /*00a2*/ 	.short	0x0028


	//----- nvinfo : EIATTR_PARAM_CBANK
	.align		4
        /*00a4*/ 	.byte	0x04, 0x0a
        /*00a6*/ 	.short	(.L_95 - .L_94)
	.align		4
.L_94:
        /*00a8*/ 	.word	index@(.nv.constant0._Z8run_poolPfS_iiiiii)
        /*00ac*/ 	.short	0x0380
        /*00ae*/ 	.short	0x0028


	//----- nvinfo : EIATTR_SW_WAR
	.align		4
.L_95:
        /*00b0*/ 	.byte	0x04, 0x36
        /*00b2*/ 	.short	(.L_97 - .L_96)
.L_96:
        /*00b4*/ 	.word	0x00000008
.L_97:


//--------------------- .nv.info._Z8run_fc_8PfS_S_iiiiiii --------------------------
	.section	.nv.info._Z8run_fc_8PfS_S_iiiiiii,"",@"SHT_CUDA_INFO"
	.sectionflags	@""
	.align	4


	//----- nvinfo : EIATTR_CUDA_API_VERSION
	.align		4
        /*0000*/ 	.byte	0x04, 0x37
        /*0002*/ 	.short	(.L_99 - .L_98)
.L_98:
        /*0004*/ 	.word	0x00000082


	//----- nvinfo : EIATTR_KPARAM_INFO
	.align		4
.L_99:
        /*0008*/ 	.byte	0x04, 0x17
        /*000a*/ 	.short	(.L_101 - .L_100)
.L_100:
        /*000c*/ 	.word	0x00000000
        /*0010*/ 	.short	0x0009
        /*0012*/ 	.short	0x0030
        /*0014*/ 	.byte	0x00, 0xf0, 0x11, 0x00


	//----- nvinfo : EIATTR_KPARAM_INFO
	.align		4
.L_101:
        /*0018*/ 	.byte	0x04, 0x17
        /*001a*/ 	.short	(.L_103 - .L_102)
.L_102:
        /*001c*/ 	.word	0x00000000
        /*0020*/ 	.short	0x0008
        /*0022*/ 	.short	0x002c
        /*0024*/ 	.byte	0x00, 0xf0, 0x11, 0x00


	//----- nvinfo : EIATTR_KPARAM_INFO
	.align		4
.L_103:
        /*0028*/ 	.byte	0x04, 0x17
        /*002a*/ 	.short	(.L_105 - .L_104)
.L_104:
        /*002c*/ 	.word	0x00000000
        /*0030*/ 	.short	0x0007
        /*0032*/ 	.short	0x0028
        /*0034*/ 	.byte	0x00, 0xf0, 0x11, 0x00


	//----- nvinfo : EIATTR_KPARAM_INFO
	.align		4
.L_105:
        /*0038*/ 	.byte	0x04, 0x17
        /*003a*/ 	.short	(.L_107 - .L_106)
.L_106:
        /*003c*/ 	.word	0x00000000
        /*0040*/ 	.short	0x0006
        /*0042*/ 	.short	0x0024
        /*0044*/ 	.byte	0x00, 0xf0, 0x11, 0x00


	//----- nvinfo : EIATTR_KPARAM_INFO
	.align		4
.L_107:
        /*0048*/ 	.byte	0x04, 0x17
        /*004a*/ 	.short	(.L_109 - .L_108)
.L_108:
        /*004c*/ 	.word	0x00000000
        /*0050*/ 	.short	0x0005
        /*0052*/ 	.short	0x0020
        /*0054*/ 	.byte	0x00, 0xf0, 0x11, 0x00


	//----- nvinfo : EIATTR_KPARAM_INFO
	.align		4
.L_109:
        /*0058*/ 	.byte	0x04, 0x17
        /*005a*/ 	.short	(.L_111 - .L_110)
.L_110:
        /*005c*/ 	.word	0x00000000
        /*0060*/ 	.short	0x0004
        /*0062*/ 	.short	0x001c
        /*0064*/ 	.byte	0x00, 0xf0, 0x11, 0x00


	//----- nvinfo : EIATTR_KPARAM_INFO
	.align		4
.L_111:
        /*0068*/ 	.byte	0x04, 0x17
        /*006a*/ 	.short	(.L_113 - .L_112)
.L_112:
        /*006c*/ 	.word	0x00000000
        /*0070*/ 	.short	0x0003
        /*0072*/ 	.short	0x0018
        /*0074*/ 	.byte	0x00, 0xf0, 0x11, 0x00


	//----- nvinfo : EIATTR_KPARAM_INFO
	.align		4
.L_113:
        /*0078*/ 	.byte	0x04, 0x17
        /*007a*/ 	.short	(.L_115 - .L_114)
.L_114:
        /*007c*/ 	.word	0x00000000
        /*0080*/ 	.short	0x0002
        /*0082*/ 	.short	0x0010
        /*0084*/ 	.byte	0x00, 0xf5, 0x21, 0x00


	//----- nvinfo : EIATTR_KPARAM_INFO
	.align		4
.L_115:
        /*0088*/ 	.byte	0x04, 0x17
        /*008a*/ 	.short	(.L_117 - .L_116)
.L_116:
        /*008c*/ 	.word	0x00000000
        /*0090*/ 	.short	0x0001
        /*0092*/ 	.short	0x0008
        /*0094*/ 	.byte	0x00, 0xf5, 0x21, 0x00


	//----- nvinfo : EIATTR_KPARAM_INFO
	.align		4
.L_117:
        /*0098*/ 	.byte	0x04, 0x17
        /*009a*/ 	.short	(.L_119 - .L_118)
.L_118:
        /*009c*/ 	.word	0x00000000
        /*00a0*/ 	.short	0x0000
        /*00a2*/ 	.short	0x0000
        /*00a4*/ 	.byte	0x00, 0xf5, 0x21, 0x00


	//----- nvinfo : EIATTR_SPARSE_MMA_MASK
	.align		4
.L_119:
        /*00a8*/ 	.byte	0x03, 0x50
        /*00aa*/ 	.short	0x0000


	//----- nvinfo : EIATTR_MAXREG_COUNT
	.align		4
        /*00ac*/ 	.byte	0x03, 0x1b
        /*00ae*/ 	.short	0x00ff


	//----- nvinfo : EIATTR_MERCURY_ISA_VERSION
	.align		4
        /*00b0*/ 	.byte	0x03, 0x5f
        /*00b2*/ 	.short	0x0101


	//----- nvinfo : EIATTR_VRC_CTA_INIT_COUNT
	.align		4
        /*00b4*/ 	.byte	0x02, 0x4a
	.zero		1
	.zero		1


	//----- nvinfo : EIATTR_EXIT_INSTR_OFFSETS
	.align		4
        /*00b8*/ 	.byte	0x04, 0x1c
        /*00ba*/ 	.short	(.L_121 - .L_120)


	//   ....[0]....
.L_120:
        /*00bc*/ 	.word	0x000009d0


	//----- nvinfo : EIATTR_CBANK_PARAM_SIZE
	.align		4
.L_121:
        /*00c0*/ 	.byte	0x03, 0x19
        /*00c2*/ 	.short	0x0034


	//----- nvinfo : EIATTR_PARAM_CBANK
	.align		4
        /*00c4*/ 	.byte	0x04, 0x0a
        /*00c6*/ 	.short	(.L_123 - .L_122)
	.align		4
.L_122:
        /*00c8*/ 	.word	index@(.nv.constant0._Z8run_fc_8PfS_S_iiiiiii)
        /*00cc*/ 	.short	0x0380
        /*00ce*/ 	.short	0x0034


	//----- nvinfo : EIATTR_SW_WAR
	.align		4
.L_123:
        /*00d0*/ 	.byte	0x04, 0x36
        /*00d2*/ 	.short	(.L_125 - .L_124)
.L_124:
        /*00d4*/ 	.word	0x00000008
.L_125:


//--------------------- .nv.info._Z8run_convPfS_S_iiiiiii --------------------------
	.section	.nv.info._Z8run_convPfS_S_iiiiiii,"",@"SHT_CUDA_INFO"
	.sectionflags	@""
	.align	4


	//----- nvinfo : EIATTR_CUDA_API_VERSION
	.align		4
        /*0000*/ 	.byte	0x04, 0x37
        /*0002*/ 	.short	(.L_127 - .L_126)
.L_126:
        /*0004*/ 	.word	0x00000082


	//----- nvinfo : EIATTR_KPARAM_INFO
	.align		4
.L_127:
        /*0008*/ 	.byte	0x04, 0x17
        /*000a*/ 	.short	(.L_129 - .L_128)
.L_128:
        /*000c*/ 	.word	0x00000000
        /*0010*/ 	.short	0x0009
        /*0012*/ 	.short	0x0030
        /*0014*/ 	.byte	0x00, 0xf0, 0x11, 0x00


	//----- nvinfo : EIATTR_KPARAM_INFO
	.align		4
.L_129:
        /*0018*/ 	.byte	0x04, 0x17
        /*001a*/ 	.short	(.L_131 - .L_130)
.L_130:
        /*001c*/ 	.word	0x00000000
        /*0020*/ 	.short	0x0008
        /*0022*/ 	.short	0x002c
        /*0024*/ 	.byte	0x00, 0xf0, 0x11, 0x00


	//----- nvinfo : EIATTR_KPARAM_INFO
	.align		4
.L_131:
        /*0028*/ 	.byte	0x04, 0x17
        /*002a*/ 	.short	(.L_133 - .L_132)
.L_132:
        /*002c*/ 	.word	0x00000000
        /*0030*/ 	.short	0x0007
        /*0032*/ 	.short	0x0028
        /*0034*/ 	.byte	0x00, 0xf0, 0x11, 0x00


	//----- nvinfo : EIATTR_KPARAM_INFO
	.align		4
.L_133:
        /*0038*/ 	.byte	0x04, 0x17
        /*003a*/ 	.short	(.L_135 - .L_134)
.L_134:
        /*003c*/ 	.word	0x00000000
        /*0040*/ 	.short	0x0006
        /*0042*/ 	.short	0x0024
        /*0044*/ 	.byte	0x00, 0xf0, 0x11, 0x00


	//----- nvinfo : EIATTR_KPARAM_INFO
	.align		4
.L_135:
        /*0048*/ 	.byte	0x04, 0x17
        /*004a*/ 	.short	(.L_137 - .L_136)
.L_136:
        /*004c*/ 	.word	0x00000000
        /*0050*/ 	.short	0x0005
        /*0052*/ 	.short	0x0020
        /*0054*/ 	.byte	0x00, 0xf0, 0x11, 0x00


	//----- nvinfo : EIATTR_KPARAM_INFO
	.align		4
.L_137:
        /*0058*/ 	.byte	0x04, 0x17
        /*005a*/ 	.short	(.L_139 - .L_138)
.L_138:
        /*005c*/ 	.word	0x00000000
        /*0060*/ 	.short	0x0004
        /*0062*/ 	.short	0x001c
        /*0064*/ 	.byte	0x00, 0xf0, 0x11, 0x00


	//----- nvinfo : EIATTR_KPARAM_INFO
	.align		4
.L_139:
        /*0068*/ 	.byte	0x04, 0x17
        /*006a*/ 	.short	(.L_141 - .L_140)
.L_140:
        /*006c*/ 	.word	0x00000000
        /*0070*/ 	.short	0x0003
        /*0072*/ 	.short	0x0018
        /*0074*/ 	.byte	0x00, 0xf0, 0x11, 0x00


	//----- nvinfo : EIATTR_KPARAM_INFO
	.align		4
.L_141:
        /*0078*/ 	.byte	0x04, 0x17
        /*007a*/ 	.short	(.L_143 - .L_142)
.L_142:
        /*007c*/ 	.word	0x00000000
        /*0080*/ 	.short	0x0002
        /*0082*/ 	.short	0x0010
        /*0084*/ 	.byte	0x00, 0xf5, 0x21, 0x00


	//----- nvinfo : EIATTR_KPARAM_INFO
	.align		4
.L_143:
        /*0088*/ 	.byte	0x04, 0x17
        /*008a*/ 	.short	(.L_145 - .L_144)
.L_144:
        /*008c*/ 	.word	0x00000000
        /*0090*/ 	.short	0x0001
        /*0092*/ 	.short	0x0008
        /*0094*/ 	.byte	0x00, 0xf5, 0x21, 0x00


	//----- nvinfo : EIATTR_KPARAM_INFO
	.align		4
.L_145:
        /*0098*/ 	.byte	0x04, 0x17
        /*009a*/ 	.short	(.L_147 - .L_146)
.L_146:
        /*009c*/ 	.word	0x00000000
        /*00a0*/ 	.short	0x0000
        /*00a2*/ 	.short	0x0000
        /*00a4*/ 	.byte	0x00, 0xf5, 0x21, 0x00


	//----- nvinfo : EIATTR_SPARSE_MMA_MASK
	.align		4
.L_147:
        /*00a8*/ 	.byte	0x03, 0x50
        /*00aa*/ 	.short	0x0000


	//----- nvinfo : EIATTR_MAXREG_COUNT
	.align		4
        /*00ac*/ 	.byte	0x03, 0x1b
        /*00ae*/ 	.short	0x00ff


	//----- nvinfo : EIATTR_MERCURY_ISA_VERSION
	.align		4
        /*00b0*/ 	.byte	0x03, 0x5f
        /*00b2*/ 	.short	0x0101


	//----- nvinfo : EIATTR_VRC_CTA_INIT_COUNT
	.align		4
        /*00b4*/ 	.byte	0x02, 0x4a
	.zero		1
	.zero		1


	//----- nvinfo : EIATTR_EXIT_INSTR_OFFSETS
	.align		4
        /*00b8*/ 	.byte	0x04, 0x1c
        /*00ba*/ 	.short	(.L_149 - .L_148)


	//   ....[0]....
.L_148:
        /*00bc*/ 	.word	0x000009f0


	//----- nvinfo : EIATTR_CBANK_PARAM_SIZE
	.align		4
.L_149:
        /*00c0*/ 	.byte	0x03, 0x19
        /*00c2*/ 	.short	0x0034


	//----- nvinfo : EIATTR_PARAM_CBANK
	.align		4
        /*00c4*/ 	.byte	0x04, 0x0a
        /*00c6*/ 	.short	(.L_151 - .L_150)
	.align		4
.L_150:
        /*00c8*/ 	.word	index@(.nv.constant0._Z8run_convPfS_S_iiiiiii)
        /*00cc*/ 	.short	0x0380
        /*00ce*/ 	.short	0x0034


	//----- nvinfo : EIATTR_SW_WAR
	.align		4
.L_151:
        /*00d0*/ 	.byte	0x04, 0x36
        /*00d2*/ 	.short	(.L_153 - .L_152)
.L_152:
        /*00d4*/ 	.word	0x00000008
.L_153:


//--------------------- .nv.callgraph             --------------------------
	.section	.nv.callgraph,"",@"SHT_CUDA_CALLGRAPH"
	.align	4
	.sectionentsize	8
	.align		4
        /*0000*/ 	.word	0x00000000
	.align		4
        /*0004*/ 	.word	0xffffffff
	.align		4
        /*0008*/ 	.word	0x00000000
	.align		4
        /*000c*/ 	.word	0xfffffffe
	.align		4
        /*0010*/ 	.word	0x00000000
	.align		4
        /*0014*/ 	.word	0xfffffffd
	.align		4
        /*0018*/ 	.word	0x00000000
	.align		4
        /*001c*/ 	.word	0xfffffffc


//--------------------- .text._Z7run_lcnPfS_iii   --------------------------
	.section	.text._Z7run_lcnPfS_iii,"ax",@progbits
	.align	128
        .global         _Z7run_lcnPfS_iii
        .type           _Z7run_lcnPfS_iii,@function
        .size           _Z7run_lcnPfS_iii,(.L_x_51 - _Z7run_lcnPfS_iii)
        .other          _Z7run_lcnPfS_iii,@"STO_CUDA_ENTRY STV_DEFAULT"
_Z7run_lcnPfS_iii:
.text._Z7run_lcnPfS_iii:
[----:B------:R-:W-:Y:S01]  /*0000*/  LDC R1, c[0x0][0x37c] ;  /* 0x0000df00ff017b82 */ /* 0x000fe20000000800 */
[----:B------:R-:W0:Y:S07]  /*0010*/  S2R R0, SR_TID.Y ;  /* 0x0000000000007919 */ /* 0x000e2e0000002200 */
[----:B------:R-:W0:Y:S01]  /*0020*/  LDC.64 R2, c[0x0][0x390] ;  /* 0x0000e400ff027b82 */ /* 0x000e220000000a00 */
[----:B------:R-:W1:Y:S01]  /*0030*/  LDCU UR5, c[0x0][0x398] ;  /* 0x00007300ff0577ac */ /* 0x000e620008000800 */
[----:B------:R-:W1:Y:S06]  /*0040*/  S2R R4, SR_TID.X ;  /* 0x0000000000047919 */ /* 0x000e6c0000002100 */
[----:B------:R-:W2:Y:S08]  /*0050*/  S2UR UR4, SR_CTAID.X ;  /* 0x00000000000479c3 */ /* 0x000eb00000002500 */
[----:B------:R-:W3:Y:S01]  /*0060*/  LDC.64 R6, c[0x0][0x380] ;  /* 0x0000e000ff067b82 */ /* 0x000ee20000000a00 */
[----:B0-----:R-:W-:-:S04]  /*0070*/  IMAD.IADD R3, R0, 0x1, R3 ;  /* 0x0000000100037824 */ /* 0x001fc800078e0203 */
[----:B--2---:R-:W-:Y:S02]  /*0080*/  IMAD R0, R2, UR4, R3 ;  /* 0x0000000402007c24 */ /* 0x004fe4000f8e0203 */
[----:B-1----:R-:W-:Y:S01]  /*0090*/  VIADD R3, R4, UR5 ;  /* 0x0000000504037c36 */ /* 0x002fe20008000000 */
[----:B------:R-:W0:Y:S01]  /*00a0*/  LDCU.64 UR4, c[0x0][0x358] ;  /* 0x00006b00ff0477ac */ /* 0x000e220008000a00 */
[----:B------:R-:W-:-:S04]  /*00b0*/  VIADD R0, R0, 0xffffffff ;  /* 0xffffffff00007836 */ /* 0x000fc80000000000 */
[----:B------:R-:W-:-:S04]  /*00c0*/  IMAD R3, R0, R2, R3 ;  /* 0x0000000200037224 */ /* 0x000fc800078e0203 */
[----:B------:R-:W-:-:S04]  /*00d0*/  VIADD R5, R3, 0xffffffff ;  /* 0xffffffff03057836 */ /* 0x000fc80000000000 */
[----:B---3--:R-:W-:-:S05]  /*00e0*/  IMAD.WIDE R6, R5, 0x4, R6 ;  /* 0x0000000405067825 */ /* 0x008fca00078e0206 */
[----:B0-----:R-:W2:Y:S01]  /*00f0*/  LDG.E R0, desc[UR4][R6.64] ;  /* 0x0000000406007981 */ /* 0x001ea2000c1e1900 */
[----:B------:R-:W-:-:S03]  /*0100*/  IMAD.WIDE R8, R2, 0x4, R6 ;  /* 0x0000000402087825 */ /* 0x000fc600078e0206 */
[----:B------:R-:W3:Y:S04]  /*0110*/  LDG.E R5, desc[UR4][R6.64+0x4] ;  /* 0x0000040406057981 */ /* 0x000ee8000c1e1900 */
[----:B------:R-:W4:Y:S04]  /*0120*/  LDG.E R11, desc[UR4][R8.64] ;  /* 0x00000004080b7981 */ /* 0x000f28000c1e1900 */
[----:B------:R-:W5:Y:S01]  /*0130*/  LDG.E R4, desc[UR4][R8.64+0x4] ;  /* 0x0000040408047981 */ /* 0x000f62000c1e1900 */
[----:B------:R-:W-:Y:S01]  /*0140*/  IMAD.MOV.U32 R10, RZ, RZ, 0x3de38e39 ;  /* 0x3de38e39ff0a7424 */ /* 0x000fe200078e00ff */
[----:B------:R-:W-:Y:S01]  /*0150*/  BSSY.RECONVERGENT B0, `(.L_x_0) ;  /* 0x0000012000007945 */ /* 0x000fe20003800200 */
[----:B------:R-:W-:Y:S01]  /*0160*/  IADD3 R2, PT, PT, R3, R2, RZ ;  /* 0x0000000203027210 */ /* 0x000fe20007ffe0ff */
[----:B--2---:R-:W-:-:S04]  /*0170*/  FADD R0, RZ, R0 ;  /* 0x00000000ff007221 */ /* 0x004fc80000000000 */
[----:B---3--:R-:W-:Y:S01]  /*0180*/  FADD R0, R0, R5 ;  /* 0x0000000500007221 */ /* 0x008fe20000000000 */
[----:B------:R-:W-:-:S03]  /*0190*/  IMAD.MOV.U32 R5, RZ, RZ, 0x41100000 ;  /* 0x41100000ff057424 */ /* 0x000fc600078e00ff */
[----:B----4-:R-:W-:Y:S01]  /*01a0*/  FADD R11, R0, R11 ;  /* 0x0000000b000b7221 */ /* 0x010fe20000000000 */
[----:B------:R-:W-:-:S03]  /*01b0*/  FFMA R5, R10, -R5, 1 ;  /* 0x3f8000000a057423 */ /* 0x000fc60000000805 */
[----:B-----5:R-:W-:Y:S01]  /*01c0*/  FADD R0, R11, R4 ;  /* 0x000000040b007221 */ /* 0x020fe20000000000 */
[----:B------:R-:W-:-:S03]  /*01d0*/  FFMA R5, R5, R10, 0.11111111193895339966 ;  /* 0x3de38e3905057423 */ /* 0x000fc6000000000a */
[----:B------:R-:W0:Y:S01]  /*01e0*/  FCHK P0, R0, 9 ;  /* 0x4110000000007902 */ /* 0x000e220000000000 */
[----:B------:R-:W-:-:S04]  /*01f0*/  FFMA R6, R0, R5, RZ ;  /* 0x0000000500067223 */ /* 0x000fc800000000ff */
[----:B------:R-:W-:-:S04]  /*0200*/  FFMA R7, R6, -9, R0 ;  /* 0xc110000006077823 */ /* 0x000fc80000000000 */
[----:B------:R-:W-:Y:S01]  /*0210*/  FFMA R3, R5, R7, R6 ;  /* 0x0000000705037223 */ /* 0x000fe20000000006 */
[----:B0-----:R-:W-:Y:S06]  /*0220*/  @!P0 BRA `(.L_x_1) ;  /* 0x0000000000108947 */ /* 0x001fec0003800000 */
[----:B------:R-:W-:Y:S01]  /*0230*/  IMAD.MOV.U32 R3, RZ, RZ, 0x41100000 ;  /* 0x41100000ff037424 */ /* 0x000fe200078e00ff */
[----:B------:R-:W-:-:S07]  /*0240*/  MOV R6, 0x260 ;  /* 0x0000026000067802 */ /* 0x000fce0000000f00 */
[----:B------:R-:W-:Y:S05]  /*0250*/  CALL.REL.NOINC `($__internal_1_$__cuda_sm3x_div_rn_noftz_f32_slowpath) ;  /* 0x0000000400c87944 */ /* 0x000fea0003c00000 */
[----:B------:R-:W-:-:S07]  /*0260*/  IMAD.MOV.U32 R3, RZ, RZ, R0 ;  /* 0x000000ffff037224 */ /* 0x000fce00078e0000 */
.L_x_1:
[----:B------:R-:W-:Y:S05]  /*0270*/  BSYNC.RECONVERGENT B0 ;  /* 0x0000000000007941 */ /* 0x000fea0003800200 */
.L_x_0:
[----:B------:R-:W-:Y:S01]  /*0280*/  FADD R3, R4, -R3 ;  /* 0x8000000304037221 */ /* 0x000fe20000000000 */
[----:B------:R-:W-:Y:S01]  /*0290*/  BSSY.RECONVERGENT B0, `(.L_x_2) ;  /* 0x0000004000007945 */ /* 0x000fe20003800200 */
[----:B------:R-:W-:Y:S02]  /*02a0*/  MOV R0, 0x2d0 ;  /* 0x000002d000007802 */ /* 0x000fe40000000f00 */
[----:B------:R0:W1:Y:S05]  /*02b0*/  F2F.F64.F32 R4, R3 ;  /* 0x0000000300047310 */ /* 0x00006a0000201800 */
[----:B01----:R-:W-:Y:S05]  /*02c0*/  CALL.REL.NOINC `($_Z7run_lcnPfS_iii$__internal_accurate_pow) ;  /* 0x0000000c00447944 */ /* 0x003fea0003c00000 */
[----:B------:R-:W-:Y:S05]  /*02d0*/  BSYNC.RECONVERGENT B0 ;  /* 0x0000000000007941 */ /* 0x000fea0003800200 */
.L_x_2:
[C---:B------:R-:W-:Y:S01]  /*02e0*/  DADD R6, R4.reuse, 2 ;  /* 0x4000000004067429 */ /* 0x040fe20000000000 */
[C---:B------:R-:W-:Y:S01]  /*02f0*/  FSETP.NEU.AND P0, PT, R3.reuse, RZ, PT ;  /* 0x000000ff0300720b */ /* 0x040fe20003f0d000 */
[C---:B------:R-:W-:Y:S01]  /*0300*/  DSETP.NEU.AND P1, PT, |R4|.reuse, +INF , PT ;  /* 0x7ff000000400742a */ /* 0x040fe20003f2d200 */
[C---:B------:R-:W-:Y:S01]  /*0310*/  FSETP.NEU.AND P3, PT, R3.reuse, 1, PT ;  /* 0x3f8000000300780b */ /* 0x040fe20003f6d000 */
[----:B------:R-:W-:Y:S01]  /*0320*/  DADD R4, R4, 2 ;  /* 0x4000000004047429 */ /* 0x000fe20000000000 */
[----:B------:R-:W-:Y:S01]  /*0330*/  FSEL R11, R8, RZ, P0 ;  /* 0x000000ff080b7208 */ /* 0x000fe20000000000 */
[----:B------:R-:W-:Y:S01]  /*0340*/  BSSY.RECONVERGENT B0, `(.L_x_3) ;  /* 0x000002c000007945 */ /* 0x000fe20003800200 */
[----:B------:R-:W-:Y:S02]  /*0350*/  FSEL R12, R12, RZ, P0 ;  /* 0x000000ff0c0c7208 */ /* 0x000fe40000000000 */
[----:B------:R-:W-:Y:S01]  /*0360*/  FSETP.NAN.AND P0, PT, R3, R3, PT ;  /* 0x000000030300720b */ /* 0x000fe20003f08000 */
[----:B------:R-:W-:Y:S01]  /*0370*/  IMAD.MOV.U32 R3, RZ, RZ, 0x41100000 ;  /* 0x41100000ff037424 */ /* 0x000fe200078e00ff */
[----:B------:R-:W-:-:S02]  /*0380*/  LOP3.LUT R0, R7, 0x7ff00000, RZ, 0xc0, !PT ;  /* 0x7ff0000007007812 */ /* 0x000fc400078ec0ff */
[----:B------:R-:W-:Y:S02]  /*0390*/  FSEL R7, R11, RZ, P1 ;  /* 0x000000ff0b077208 */ /* 0x000fe40000800000 */
[----:B------:R-:W-:Y:S02]  /*03a0*/  FSEL R9, R12, +QNAN , P1 ;  /* 0x7ff000000c097808 */ /* 0x000fe40000800000 */
[----:B------:R-:W-:Y:S02]  /*03b0*/  FSEL R6, R4, R7, P0 ;  /* 0x0000000704067208 */ /* 0x000fe40000000000 */
[----:B------:R-:W-:Y:S02]  /*03c0*/  ISETP.NE.AND P2, PT, R0, 0x7ff00000, PT ;  /* 0x7ff000000000780c */ /* 0x000fe40003f45270 */
[----:B------:R-:W-:Y:S02]  /*03d0*/  FSEL R7, R5, R9, P0 ;  /* 0x0000000905077208 */ /* 0x000fe40000000000 */
[----:B------:R-:W-:-:S02]  /*03e0*/  FSEL R6, R11, R6, P2 ;  /* 0x000000060b067208 */ /* 0x000fc40001000000 */
[----:B------:R-:W-:Y:S02]  /*03f0*/  FSEL R7, R12, R7, P2 ;  /* 0x000000070c077208 */ /* 0x000fe40001000000 */
[----:B------:R-:W-:-:S04]  /*0400*/  ISETP.NE.OR P0, PT, R0, 0x7ff00000, P0 ;  /* 0x7ff000000000780c */ /* 0x000fc80000705670 */
[----:B------:R-:W-:Y:S01]  /*0410*/  DADD R6, RZ, R6 ;  /* 0x00000000ff067229 */ /* 0x000fe20000000006 */
[----:B------:R-:W-:-:S04]  /*0420*/  ISETP.NE.XOR P2, PT, R0, 0x7ff00000, P0 ;  /* 0x7ff000000000780c */ /* 0x000fc80000745a70 */
[----:B------:R-:W-:Y:S02]  /*0430*/  FSEL R4, R4, R11, P2 ;  /* 0x0000000b04047208 */ /* 0x000fe40001000000 */
[----:B------:R-:W-:Y:S02]  /*0440*/  FSEL R5, R5, R12, P2 ;  /* 0x0000000c05057208 */ /* 0x000fe40001000000 */
[----:B------:R-:W-:Y:S01]  /*0450*/  @!P0 FSEL R4, R4, RZ, P1 ;  /* 0x000000ff04048208 */ /* 0x000fe20000800000 */
[----:B------:R-:W0:Y:S01]  /*0460*/  F2F.F32.F64 R6, R6 ;  /* 0x0000000600067310 */ /* 0x000e220000301000 */
[----:B------:R-:W-:Y:S02]  /*0470*/  @!P0 FSEL R5, R5, +QNAN , P1 ;  /* 0x7ff0000005058808 */ /* 0x000fe40000800000 */
[----:B------:R-:W-:Y:S02]  /*0480*/  FSEL R4, R4, RZ, P3 ;  /* 0x000000ff04047208 */ /* 0x000fe40001800000 */
[----:B------:R-:W-:-:S02]  /*0490*/  FSEL R5, R5, 1.875, P3 ;  /* 0x3ff0000005057808 */ /* 0x000fc40001800000 */
[----:B0-----:R-:W-:-:S04]  /*04a0*/  FSEL R0, R6, 1, P3 ;  /* 0x3f80000006007808 */ /* 0x001fc80001800000 */
[----:B------:R0:W1:Y:S02]  /*04b0*/  F2F.F64.F32 R8, R0 ;  /* 0x0000000000087310 */ /* 0x0000640000201800 */
[----:B0-----:R-:W-:-:S04]  /*04c0*/  IMAD.MOV.U32 R0, RZ, RZ, 0x3de38e39 ;  /* 0x3de38e39ff007424 */ /* 0x001fc800078e00ff */
[----:B------:R-:W-:Y:S01]  /*04d0*/  FFMA R3, R0, -R3, 1 ;  /* 0x3f80000000037423 */ /* 0x000fe20000000803 */
[----:B-1----:R-:W-:-:S03]  /*04e0*/  DADD R8, R4, R8 ;  /* 0x0000000004087229 */ /* 0x002fc60000000008 */
[----:B------:R-:W-:-:S07]  /*04f0*/  FFMA R0, R3, R0, 0.11111111193895339966 ;  /* 0x3de38e3903007423 */ /* 0x000fce0000000000 */
[----:B------:R-:W0:Y:S08]  /*0500*/  F2F.F32.F64 R8, R8 ;  /* 0x0000000800087310 */ /* 0x000e300000301000 */
[----:B0-----:R-:W0:Y:S02]  /*0510*/  F2F.F64.F32 R6, R8 ;  /* 0x0000000800067310 */ /* 0x001e240000201800 */
[----:B0-----:R-:W-:-:S10]  /*0520*/  DADD R6, R4, R6 ;  /* 0x0000000004067229 */ /* 0x001fd40000000006 */
[----:B------:R-:W0:Y:S08]  /*0530*/  F2F.F32.F64 R6, R6 ;  /* 0x0000000600067310 */ /* 0x000e300000301000 */
[----:B0-----:R-:W0:Y:S02]  /*0540*/  F2F.F64.F32 R10, R6 ;  /* 0x00000006000a7310 */ /* 0x001e240000201800 */
[----:B0-----:R-:W-:-:S10]  /*0550*/  DADD R10, R4, R10 ;  /* 0x00000000040a7229 */ /* 0x001fd4000000000a */
[----:B------:R-:W0:Y:S08]  /*0560*/  F2F.F32.F64 R10, R10 ;  /* 0x0000000a000a7310 */ /* 0x000e300000301000 */
[----:B0-----:R-:W0:Y:S01]  /*0570*/  FCHK P0, R10, 9 ;  /* 0x411000000a007902 */ /* 0x001e220000000000 */
[----:B------:R-:W-:-:S04]  /*0580*/  FFMA R3, R0, R10, RZ ;  /* 0x0000000a00037223 */ /* 0x000fc800000000ff */
[----:B------:R-:W-:-:S04]  /*0590*/  FFMA R4, R3, -9, R10 ;  /* 0xc110000003047823 */ /* 0x000fc8000000000a */
[----:B------:R-:W-:Y:S01]  /*05a0*/  FFMA R0, R0, R4, R3 ;  /* 0x0000000400007223 */ /* 0x000fe20000000003 */
[----:B0-----:R-:W-:Y:S06]  /*05b0*/  @!P0 BRA `(.L_x_4) ;  /* 0x0000000000108947 */ /* 0x001fec0003800000 */
[----:B------:R-:W-:Y:S01]  /*05c0*/  IMAD.MOV.U32 R0, RZ, RZ, R10 ;  /* 0x000000ffff007224 */ /* 0x000fe200078e000a */
[----:B------:R-:W-:Y:S01]  /*05d0*/  MOV R6, 0x600 ;  /* 0x0000060000067802 */ /* 0x000fe20000000f00 */
[----:B------:R-:W-:-:S07]  /*05e0*/  IMAD.MOV.U32 R3, RZ, RZ, 0x41100000 ;  /* 0x41100000ff037424 */ /* 0x000fce00078e00ff */
[----:B------:R-:W-:Y:S05]  /*05f0*/  CALL.REL.NOINC `($__internal_1_$__cuda_sm3x_div_rn_noftz_f32_slowpath) ;  /* 0x0000000000e07944 */ /* 0x000fea0003c00000 */
.L_x_4:
[----:B------:R-:W-:Y:S05]  /*0600*/  BSYNC.RECONVERGENT B0 ;  /* 0x0000000000007941 */ /* 0x000fea0003800200 */
.L_x_3:
[----:B------:R-:W-:Y:S01]  /*0610*/  IADD3 R3, PT, PT, R0, -0xd000000, RZ ;  /* 0xf300000000037810 */ /* 0x000fe20007ffe0ff */
[----:B------:R0:W1:Y:S01]  /*0620*/  MUFU.RSQ R5, R0 ;  /* 0x0000000000057308 */ /* 0x0000620000001400 */
[----:B------:R-:W-:Y:S02]  /*0630*/  BSSY.RECONVERGENT B0, `(.L_x_5) ;  /* 0x000000a000007945 */ /* 0x000fe40003800200 */
[----:B------:R-:W-:-:S13]  /*0640*/  ISETP.GT.U32.AND P0, PT, R3, 0x727fffff, PT ;  /* 0x727fffff0300780c */ /* 0x000fda0003f04070 */
[----:B0-----:R-:W-:Y:S05]  /*0650*/  @!P0 BRA `(.L_x_6) ;  /* 0x00000000000c8947 */ /* 0x001fea0003800000 */
[----:B------:R-:W-:-:S07]  /*0660*/  MOV R8, 0x680 ;  /* 0x0000068000087802 */ /* 0x000fce0000000f00 */
[----:B-1----:R-:W-:Y:S05]  /*0670*/  CALL.REL.NOINC `($__internal_0_$__cuda_sm20_sqrt_rn_f32_slowpath) ;  /* 0x0000000000687944 */ /* 0x002fea0003c00000 */
[----:B------:R-:W-:Y:S05]  /*0680*/  BRA `(.L_x_7) ;  /* 0x0000000000107947 */ /* 0x000fea0003800000 */
.L_x_6:
[C---:B-1----:R-:W-:Y:S01]  /*0690*/  FMUL.FTZ R3, R5.reuse, R0 ;  /* 0x0000000005037220 */ /* 0x042fe20000410000 */
[----:B------:R-:W-:-:S03]  /*06a0*/  FMUL.FTZ R4, R5, 0.5 ;  /* 0x3f00000005047820 */ /* 0x000fc60000410000 */
[----:B------:R-:W-:-:S04]  /*06b0*/  FFMA R0, -R3, R3, R0 ;  /* 0x0000000303007223 */ /* 0x000fc80000000100 */
[----:B------:R-:W-:-:S07]  /*06c0*/  FFMA R3, R0, R4, R3 ;  /* 0x0000000400037223 */ /* 0x000fce0000000003 */
.L_x_7:
[----:B------:R-:W-:Y:S05]  /*06d0*/  BSYNC.RECONVERGENT B0 ;  /* 0x0000000000007941 */ /* 0x000fea0003800200 */
.L_x_5:
[----:B------:R-:W-:-:S13]  /*06e0*/  FSETP.GT.AND P0, PT, R3, 1, PT ;  /* 0x3f8000000300780b */ /* 0x000fda0003f04000 */
[----:B------:R-:W-:Y:S05]  /*06f0*/  @!P0 EXIT ;  /* 0x000000000000894d */ /* 0x000fea0003800000 */
[----:B------:R-:W0:Y:S02]  /*0700*/  LDC.64 R4, c[0x0][0x388] ;  /* 0x0000e200ff047b82 */ /* 0x000e240000000a00 */
[----:B0-----:R-:W-:-:S05]  /*0710*/  IMAD.WIDE R4, R2, 0x4, R4 ;  /* 0x0000000402047825 */ /* 0x001fca00078e0204 */
[----:B------:R-:W2:Y:S01]  /*0720*/  LDG.E R0, desc[UR4][R4.64] ;  /* 0x0000000404007981 */ /* 0x000ea2000c1e1900 */
[----:B------:R-:W0:Y:S01]  /*0730*/  MUFU.RCP R2, R3 ;  /* 0x0000000300027308 */ /* 0x000e220000001000 */
[----:B------:R-:W-:Y:S01]  /*0740*/  BSSY.RECONVERGENT B0, `(.L_x_8) ;  /* 0x000000b000007945 */ /* 0x000fe20003800200 */
[----:B0-----:R-:W-:-:S04]  /*0750*/  FFMA R7, R2, -R3, 1 ;  /* 0x3f80000002077423 */ /* 0x001fc80000000803 */
[----:B------:R-:W-:Y:S02]  /*0760*/  FFMA R7, R2, R7, R2 ;  /* 0x0000000702077223 */ /* 0x000fe40000000002 */
[----:B--2---:R-:W0:Y:S02]  /*0770*/  FCHK P0, R0, R3 ;  /* 0x0000000300007302 */ /* 0x004e240000000000 */
[----:B------:R-:W-:-:S04]  /*0780*/  FFMA R2, R0, R7, RZ ;  /* 0x0000000700027223 */ /* 0x000fc800000000ff */
[----:B------:R-:W-:-:S04]  /*0790*/  FFMA R6, R2, -R3, R0 ;  /* 0x8000000302067223 */ /* 0x000fc80000000000 */
[----:B------:R-:W-:Y:S01]  /*07a0*/  FFMA R7, R7, R6, R2 ;  /* 0x0000000607077223 */ /* 0x000fe20000000002 */
[----:B0-----:R-:W-:Y:S06]  /*07b0*/  @!P0 BRA `(.L_x_9) ;  /* 0x00000000000c8947 */ /* 0x001fec0003800000 */
[----:B------:R-:W-:-:S07]  /*07c0*/  MOV R6, 0x7e0 ;  /* 0x000007e000067802 */ /* 0x000fce0000000f00 */
[----:B------:R-:W-:Y:S05]  /*07d0*/  CALL.REL.NOINC `($__internal_1_$__cuda_sm3x_div_rn_noftz_f32_slowpath) ;  /* 0x0000000000687944 */ /* 0x000fea0003c00000 */
[----:B------:R-:W-:-:S07]  /*07e0*/  IMAD.MOV.U32 R7, RZ, RZ, R0 ;  /* 0x000000ffff077224 */ /* 0x000fce00078e0000 */
.L_x_9:
[----:B------:R-:W-:Y:S05]  /*07f0*/  BSYNC.RECONVERGENT B0 ;  /* 0x0000000000007941 */ /* 0x000fea0003800200 */
.L_x_8:
[----:B------:R-:W-:Y:S01]  /*0800*/  STG.E desc[UR4][R4.64], R7 ;  /* 0x0000000704007986 */ /* 0x000fe2000c101904 */
[----:B------:R-:W-:Y:S05]  /*0810*/  EXIT ;  /* 0x000000000000794d */ /* 0x000fea0003800000 */
        .weak           $__internal_0_$__cuda_sm20_sqrt_rn_f32_slowpath
        .type           $__internal_0_$__cuda_sm20_sqrt_rn_f32_slowpath,@function
        .size           $__internal_0_$__cuda_sm20_sqrt_rn_f32_slowpath,($__internal_1_$__cuda_sm3x_div_rn_noftz_f32_slowpath - $__internal_0_$__cuda_sm20_sqrt_rn_f32_slowpath)
$__internal_0_$__cuda_sm20_sqrt_rn_f32_slowpath:
[----:B------:R-:W-:-:S13]  /*0820*/  LOP3.LUT P0, RZ, R0, 0x7fffffff, RZ, 0xc0, !PT ;  /* 0x7fffffff00ff7812 */ /* 0x000fda000780c0ff */
[----:B------:R-:W-:Y:S01]  /*0830*/  @!P0 IMAD.MOV.U32 R3, RZ, RZ, R0 ;  /* 0x000000ffff038224 */ /* 0x000fe200078e0000 */
[----:B------:R-:W-:Y:S06]  /*0840*/  @!P0 BRA `(.L_x_10) ;  /* 0x0000000000408947 */ /* 0x000fec0003800000 */
[----:B------:R-:W-:-:S13]  /*0850*/  FSETP.GEU.FTZ.AND P0, PT, R0, RZ, PT ;  /* 0x000000ff0000720b */ /* 0x000fda0003f1e000 */
[----:B------:R-:W-:Y:S01]  /*0860*/  @!P0 IMAD.MOV.U32 R3, RZ, RZ, 0x7fffffff ;  /* 0x7fffffffff038424 */ /* 0x000fe200078e00ff */
[----:B------:R-:W-:Y:S06]  /*0870*/  @!P0 BRA `(.L_x_10) ;  /* 0x0000000000348947 */ /* 0x000fec0003800000 */
[----:B------:R-:W-:-:S13]  /*0880*/  FSETP.GTU.FTZ.AND P0, PT, |R0|, +INF , PT ;  /* 0x7f8000000000780b */ /* 0x000fda0003f1c200 */
[----:B------:R-:W-:Y:S01]  /*0890*/  @P0 FADD.FTZ R3, R0, 1 ;  /* 0x3f80000000030421 */ /* 0x000fe20000010000 */
[----:B------:R-:W-:Y:S06]  /*08a0*/  @P0 BRA `(.L_x_10) ;  /* 0x0000000000280947 */ /* 0x000fec0003800000 */
[----:B------:R-:W-:-:S13]  /*08b0*/  FSETP.NEU.FTZ.AND P0, PT, |R0|, +INF , PT ;  /* 0x7f8000000000780b */ /* 0x000fda0003f1d200 */
[----:B------:R-:W-:-:S04]  /*08c0*/  @P0 FFMA R4, R0, 1.84467440737095516160e+19, RZ ;  /* 0x5f80000000040823 */ /* 0x000fc800000000ff */
[----:B------:R-:W0:Y:S02]  /*08d0*/  @P0 MUFU.RSQ R3, R4 ;  /* 0x0000000400030308 */ /* 0x000e240000001400 */
[----:B0-----:R-:W-:Y:S01]  /*08e0*/  @P0 FMUL.FTZ R5, R4, R3 ;  /* 0x0000000304050220 */ /* 0x001fe20000410000 */
[----:B------:R-:W-:Y:S01]  /*08f0*/  @P0 FMUL.FTZ R7, R3, 0.5 ;  /* 0x3f00000003070820 */ /* 0x000fe20000410000 */
[----:B------:R-:W-:Y:S02]  /*0900*/  @!P0 IMAD.MOV.U32 R3, RZ, RZ, R0 ;  /* 0x000000ffff038224 */ /* 0x000fe400078e0000 */
[----:B------:R-:W-:-:S04]  /*0910*/  @P0 FADD.FTZ R6, -R5, -RZ ;  /* 0x800000ff05060221 */ /* 0x000fc80000010100 */
[----:B------:R-:W-:-:S04]  /*0920*/  @P0 FFMA R6, R5, R6, R4 ;  /* 0x0000000605060223 */ /* 0x000fc80000000004 */
[----:B------:R-:W-:-:S04]  /*0930*/  @P0 FFMA R6, R6, R7, R5 ;  /* 0x0000000706060223 */ /* 0x000fc80000000005 */
[----:B------:R-:W-:-:S07]  /*0940*/  @P0 FMUL.FTZ R3, R6, 2.3283064365386962891e-10 ;  /* 0x2f80000006030820 */ /* 0x000fce0000410000 */
.L_x_10:
[----:B------:R-:W-:Y:S02]  /*0950*/  IMAD.MOV.U32 R4, RZ, RZ, R8 ;  /* 0x000000ffff047224 */ /* 0x000fe400078e0008 */
[----:B------:R-:W-:-:S04]  /*0960*/  IMAD.MOV.U32 R5, RZ, RZ, 0x0 ;  /* 0x00000000ff057424 */ /* 0x000fc800078e00ff */
[----:B------:R-:W-:Y:S05]  /*0970*/  RET.REL.NODEC R4 `(_Z7run_lcnPfS_iii) ;  /* 0xfffffff404a07950 */ /* 0x000fea0003c3ffff */
        .weak           $__internal_1_$__cuda_sm3x_div_rn_noftz_f32_slowpath
        .type           $__internal_1_$__cuda_sm3x_div_rn_noftz_f32_slowpath,@function
        .size           $__internal_1_$__cuda_sm3x_div_rn_noftz_f32_slowpath,($_Z7run_lcnPfS_iii$__internal_accurate_pow - $__internal_1_$__cuda_sm3x_div_rn_noftz_f32_slowpath)
$__internal_1_$__cuda_sm3x_div_rn_noftz_f32_slowpath:
[----:B------:R-:W-:Y:S01]  /*0980*/  SHF.R.U32.HI R8, RZ, 0x17, R3 ;  /* 0x00000017ff087819 */ /* 0x000fe20000011603 */
[----:B------:R-:W-:Y:S01]  /*0990*/  BSSY.RECONVERGENT B1, `(.L_x_11) ;  /* 0x0000062000017945 */ /* 0x000fe20003800200 */
[----:B------:R-:W-:Y:S02]  /*09a0*/  SHF.R.U32.HI R7, RZ, 0x17, R0 ;  /* 0x00000017ff077819 */ /* 0x000fe40000011600 */
[----:B------:R-:W-:Y:S02]  /*09b0*/  LOP3.LUT R12, R8, 0xff, RZ, 0xc0, !PT ;  /* 0x000000ff080c7812 */ /* 0x000fe400078ec0ff */
[----:B------:R-:W-:Y:S02]  /*09c0*/  LOP3.LUT R10, R7, 0xff, RZ, 0xc0, !PT ;  /* 0x000000ff070a7812 */ /* 0x000fe400078ec0ff */
[----:B------:R-:W-:-:S03]  /*09d0*/  IADD3 R9, PT, PT, R12, -0x1, RZ ;  /* 0xffffffff0c097810 */ /* 0x000fc60007ffe0ff */
[----:B------:R-:W-:Y:S01]  /*09e0*/  VIADD R8, R10, 0xffffffff ;  /* 0xffffffff0a087836 */ /* 0x000fe20000000000 */
[----:B------:R-:W-:-:S04]  /*09f0*/  ISETP.GT.U32.AND P0, PT, R9, 0xfd, PT ;  /* 0x000000fd0900780c */ /* 0x000fc80003f04070 */
[----:B------:R-:W-:-:S13]  /*0a00*/  ISETP.GT.U32.OR P0, PT, R8, 0xfd, P0 ;  /* 0x000000fd0800780c */ /* 0x000fda0000704470 */
[----:B------:R-:W-:Y:S01]  /*0a10*/  @!P0 IMAD.MOV.U32 R7, RZ, RZ, RZ ;  /* 0x000000ffff078224 */ /* 0x000fe200078e00ff */
[----:B------:R-:W-:Y:S06]  /*0a20*/  @!P0 BRA `(.L_x_12) ;  /* 0x00000000005c8947 */ /* 0x000fec0003800000 */
[----:B------:R-:W-:Y:S02]  /*0a30*/  FSETP.GTU.FTZ.AND P0, PT, |R0|, +INF , PT ;  /* 0x7f8000000000780b */ /* 0x000fe40003f1c200 */
[----:B------:R-:W-:-:S04]  /*0a40*/  FSETP.GTU.FTZ.AND P1, PT, |R3|, +INF , PT ;  /* 0x7f8000000300780b */ /* 0x000fc80003f3c200 */
[----:B------:R-:W-:-:S13]  /*0a50*/  PLOP3.LUT P0, PT, P0, P1, PT, 0xf8, 0x8f ;  /* 0x00000000008f781c */ /* 0x000fda0000703f70 */
[----:B------:R-:W-:Y:S05]  /*0a60*/  @P0 BRA `(.L_x_13) ;  /* 0x00000004004c0947 */ /* 0x000fea0003800000 */
[----:B------:R-:W-:-:S13]  /*0a70*/  LOP3.LUT P0, RZ, R3, 0x7fffffff, R0, 0xc8, !PT ;  /* 0x7fffffff03ff7812 */ /* 0x000fda000780c800 */
[----:B------:R-:W-:Y:S05]  /*0a80*/  @!P0 BRA `(.L_x_14) ;  /* 0x00000004003c8947 */ /* 0x000fea0003800000 */
[C---:B------:R-:W-:Y:S02]  /*0a90*/  FSETP.NEU.FTZ.AND P1, PT, |R0|.reuse, +INF , PT ;  /* 0x7f8000000000780b */ /* 0x040fe40003f3d200 */
[----:B------:R-:W-:Y:S02]  /*0aa0*/  FSETP.NEU.FTZ.AND P2, PT, |R3|, +INF , PT ;  /* 0x7f8000000300780b */ /* 0x000fe40003f5d200 */
[----:B------:R-:W-:-:S11]  /*0ab0*/  FSETP.NEU.FTZ.AND P0, PT, |R0|, +INF , PT ;  /* 0x7f8000000000780b */ /* 0x000fd60003f1d200 */
[----:B------:R-:W-:Y:S05]  /*0ac0*/  @!P2 BRA !P1, `(.L_x_14) ;  /* 0x00000004002ca947 */ /* 0x000fea0004800000 */
[----:B------:R-:W-:-:S04]  /*0ad0*/  LOP3.LUT P1, RZ, R0, 0x7fffffff, RZ, 0xc0, !PT ;  /* 0x7fffffff00ff7812 */ /* 0x000fc8000782c0ff */
[----:B------:R-:W-:-:S13]  /*0ae0*/  PLOP3.LUT P1, PT, P2, P1, PT, 0x2f, 0xf2 ;  /* 0x0000000000f2781c */ /* 0x000fda0001722577 */
[----:B------:R-:W-:Y:S05]  /*0af0*/  @P1 BRA `(.L_x_15) ;  /* 0x0000000400181947 */ /* 0x000fea0003800000 */
[----:B------:R-:W-:-:S04]  /*0b00*/  LOP3.LUT P1, RZ, R3, 0x7fffffff, RZ, 0xc0, !PT ;  /* 0x7fffffff03ff7812 */ /* 0x000fc8000782c0ff */
[----:B------:R-:W-:-:S13]  /*0b10*/  PLOP3.LUT P0, PT, P0, P1, PT, 0x2f, 0xf2 ;  /* 0x0000000000f2781c */ /* 0x000fda0000702577 */
[----:B------:R-:W-:Y:S05]  /*0b20*/  @P0 BRA `(.L_x_16) ;  /* 0x0000000400000947 */ /* 0x000fea0003800000 */
[----:B------:R-:W-:Y:S02]  /*0b30*/  ISETP.GE.AND P0, PT, R8, RZ, PT ;  /* 0x000000ff0800720c */ /* 0x000fe40003f06270 */
[----:B------:R-:W-:-:S11]  /*0b40*/  ISETP.GE.AND P1, PT, R9, RZ, PT ;  /* 0x000000ff0900720c */ /* 0x000fd60003f26270 */
[----:B------:R-:W-:Y:S02]  /*0b50*/  @P0 IMAD.MOV.U32 R7, RZ, RZ, RZ ;  /* 0x000000ffff070224 */ /* 0x000fe400078e00ff */
[----:B------:R-:W-:Y:S01]  /*0b60*/  @!P0 FFMA R0, R0, 1.84467440737095516160e+19, RZ ;  /* 0x5f80000000008823 */ /* 0x000fe200000000ff */
[----:B------:R-:W-:Y:S02]  /*0b70*/  @!P0 IMAD.MOV.U32 R7, RZ, RZ, -0x40 ;  /* 0xffffffc0ff078424 */ /* 0x000fe400078e00ff */
[----:B------:R-:W-:Y:S02]  /*0b80*/  @!P1 FFMA R3, R3, 1.84467440737095516160e+19, RZ ;  /* 0x5f80000003039823 */ /* 0x000fe400000000ff */
[----:B------:R-:W-:-:S07]  /*0b90*/  @!P1 VIADD R7, R7, 0x40 ;  /* 0x0000004007079836 */ /* 0x000fce0000000000 */
.L_x_12:
[----:B------:R-:W-:Y:S01]  /*0ba0*/  LEA R8, R12, 0xc0800000, 0x17 ;  /* 0xc08000000c087811 */ /* 0x000fe200078eb8ff */
[----:B------:R-:W-:Y:S03]  /*0bb0*/  BSSY.RECONVERGENT B2, `(.L_x_17) ;  /* 0x0000036000027945 */ /* 0x000fe60003800200 */
[----:B------:R-:W-:Y:S01]  /*0bc0*/  IADD3 R8, PT, PT, -R8, R3, RZ ;  /* 0x0000000308087210 */ /* 0x000fe20007ffe1ff */
[----:B------:R-:W-:-:S03]  /*0bd0*/  VIADD R3, R10, 0xffffff81 ;  /* 0xffffff810a037836 */ /* 0x000fc60000000000 */
[----:B------:R0:W1:Y:S01]  /*0be0*/  MUFU.RCP R9, R8 ;  /* 0x0000000800097308 */ /* 0x0000620000001000 */
[----:B------:R-:W-:Y:S01]  /*0bf0*/  FADD.FTZ R11, -R8, -RZ ;  /* 0x800000ff080b7221 */ /* 0x000fe20000010100 */
[C---:B------:R-:W-:Y:S01]  /*0c00*/  IMAD R0, R3.reuse, -0x800000, R0 ;  /* 0xff80000003007824 */ /* 0x040fe200078e0200 */
[----:B0-----:R-:W-:-:S05]  /*0c10*/  IADD3 R8, PT, PT, R3, 0x7f, -R12 ;  /* 0x0000007f03087810 */ /* 0x001fca0007ffe80c */
[----:B------:R-:W-:Y:S02]  /*0c20*/  IMAD.IADD R8, R8, 0x1, R7 ;  /* 0x0000000108087824 */ /* 0x000fe400078e0207 */
[----:B-1----:R-:W-:-:S04]  /*0c30*/  FFMA R10, R9, R11, 1 ;  /* 0x3f800000090a7423 */ /* 0x002fc8000000000b */
[----:B------:R-:W-:-:S04]  /*0c40*/  FFMA R14, R9, R10, R9 ;  /* 0x0000000a090e7223 */ /* 0x000fc80000000009 */
[----:B------:R-:W-:-:S04]  /*0c50*/  FFMA R9, R0, R14, RZ ;  /* 0x0000000e00097223 */ /* 0x000fc800000000ff */
[----:B------:R-:W-:-:S04]  /*0c60*/  FFMA R10, R11, R9, R0 ;  /* 0x000000090b0a7223 */ /* 0x000fc80000000000 */
[----:B------:R-:W-:-:S04]  /*0c70*/  FFMA R9, R14, R10, R9 ;  /* 0x0000000a0e097223 */ /* 0x000fc80000000009 */
[----:B------:R-:W-:-:S04]  /*0c80*/  FFMA R10, R11, R9, R0 ;  /* 0x000000090b0a7223 */ /* 0x000fc80000000000 */
[----:B------:R-:W-:-:S05]  /*0c90*/  FFMA R0, R14, R10, R9 ;  /* 0x0000000a0e007223 */ /* 0x000fca0000000009 */
[----:B------:R-:W-:-:S04]  /*0ca0*/  SHF.R.U32.HI R3, RZ, 0x17, R0 ;  /* 0x00000017ff037819 */ /* 0x000fc80000011600 */
[----:B------:R-:W-:-:S05]  /*0cb0*/  LOP3.LUT R3, R3, 0xff, RZ, 0xc0, !PT ;  /* 0x000000ff03037812 */ /* 0x000fca00078ec0ff */
[----:B------:R-:W-:-:S04]  /*0cc0*/  IMAD.IADD R11, R3, 0x1, R8 ;  /* 0x00000001030b7824 */ /* 0x000fc800078e0208 */
[----:B------:R-:W-:-:S05]  /*0cd0*/  VIADD R3, R11, 0xffffffff ;  /* 0xffffffff0b037836 */ /* 0x000fca0000000000 */
[----:B------:R-:W-:-:S13]  /*0ce0*/  ISETP.GE.U32.AND P0, PT, R3, 0xfe, PT ;  /* 0x000000fe0300780c */ /* 0x000fda0003f06070 */
[----:B------:R-:W-:Y:S05]  /*0cf0*/  @!P0 BRA `(.L_x_18) ;  /* 0x0000000000808947 */ /* 0x000fea0003800000 */
[----:B------:R-:W-:-:S13]  /*0d00*/  ISETP.GT.AND P0, PT, R11, 0xfe, PT ;  /* 0x000000fe0b00780c */ /* 0x000fda0003f04270 */
[----:B------:R-:W-:Y:S05]  /*0d10*/  @P0 BRA `(.L_x_19) ;  /* 0x00000000006c0947 */ /* 0x000fea0003800000 */
[----:B------:R-:W-:-:S13]  /*0d20*/  ISETP.GE.AND P0, PT, R11, 0x1, PT ;  /* 0x000000010b00780c */ /* 0x000fda0003f06270 */
[----:B------:R-:W-:Y:S05]  /*0d30*/  @P0 BRA `(.L_x_20) ;  /* 0x0000000000740947 */ /* 0x000fea0003800000 */
[----:B------:R-:W-:Y:S02]  /*0d40*/  ISETP.GE.AND P0, PT, R11, -0x18, PT ;  /* 0xffffffe80b00780c */ /* 0x000fe40003f06270 */
[----:B------:R-:W-:-:S11]  /*0d50*/  LOP3.LUT R0, R0, 0x80000000, RZ, 0xc0, !PT ;  /* 0x8000000000007812 */ /* 0x000fd600078ec0ff */
[----:B------:R-:W-:Y:S05]  /*0d60*/  @!P0 BRA `(.L_x_20) ;  /* 0x0000000000688947 */ /* 0x000fea0003800000 */
[CCC-:B------:R-:W-:Y:S01]  /*0d70*/  FFMA.RZ R3, R14.reuse, R10.reuse, R9.reuse ;  /* 0x0000000a0e037223 */ /* 0x1c0fe2000000c009 */
[CCC-:B------:R-:W-:Y:S01]  /*0d80*/  FFMA.RM R8, R14.reuse, R10.reuse, R9.reuse ;  /* 0x0000000a0e087223 */ /* 0x1c0fe20000004009 */
[C---:B------:R-:W-:Y:S02]  /*0d90*/  ISETP.NE.AND P2, PT, R11.reuse, RZ, PT ;  /* 0x000000ff0b00720c */ /* 0x040fe40003f45270 */
[----:B------:R-:W-:Y:S02]  /*0da0*/  ISETP.NE.AND P1, PT, R11, RZ, PT ;  /* 0x000000ff0b00720c */ /* 0x000fe40003f25270 */
[----:B------:R-:W-:Y:S01]  /*0db0*/  LOP3.LUT R7, R3, 0x7fffff, RZ, 0xc0, !PT ;  /* 0x007fffff03077812 */ /* 0x000fe200078ec0ff */
[----:B------:R-:W-:Y:S01]  /*0dc0*/  FFMA.RP R3, R14, R10, R9 ;  /* 0x0000000a0e037223 */ /* 0x000fe20000008009 */
[C---:B------:R-:W-:Y:S01]  /*0dd0*/  VIADD R10, R11.reuse, 0x20 ;  /* 0x000000200b0a7836 */ /* 0x040fe20000000000 */
[----:B------:R-:W-:Y:S02]  /*0de0*/  IADD3 R9, PT, PT, -R11, RZ, RZ ;  /* 0x000000ff0b097210 */ /* 0x000fe40007ffe1ff */
[----:B------:R-:W-:-:S02]  /*0df0*/  LOP3.LUT R7, R7, 0x800000, RZ, 0xfc, !PT ;  /* 0x0080000007077812 */ /* 0x000fc400078efcff */
[----:B------:R-:W-:Y:S02]  /*0e00*/  FSETP.NEU.FTZ.AND P0, PT, R3, R8, PT ;  /* 0x000000080300720b */ /* 0x000fe40003f1d000 */
[----:B------:R-:W-:Y:S02]  /*0e10*/  SHF.L.U32 R10, R7, R10, RZ ;  /* 0x0000000a070a7219 */ /* 0x000fe400000006ff */
[----:B------:R-:W-:Y:S02]  /*0e20*/  SEL R8, R9, RZ, P2 ;  /* 0x000000ff09087207 */ /* 0x000fe40001000000 */
[----:B------:R-:W-:Y:S02]  /*0e30*/  ISETP.NE.AND P1, PT, R10, RZ, P1 ;  /* 0x000000ff0a00720c */ /* 0x000fe40000f25270 */
[----:B------:R-:W-:Y:S02]  /*0e40*/  SHF.R.U32.HI R8, RZ, R8, R7 ;  /* 0x00000008ff087219 */ /* 0x000fe40000011607 */
[----:B------:R-:W-:-:S02]  /*0e50*/  PLOP3.LUT P0, PT, P0, P1, PT, 0xf8, 0x8f ;  /* 0x00000000008f781c */ /* 0x000fc40000703f70 */
[----:B------:R-:W-:Y:S02]  /*0e60*/  SHF.R.U32.HI R10, RZ, 0x1, R8 ;  /* 0x00000001ff0a7819 */ /* 0x000fe40000011608 */
[----:B------:R-:W-:-:S04]  /*0e70*/  SEL R3, RZ, 0x1, !P0 ;  /* 0x00000001ff037807 */ /* 0x000fc80004000000 */
[----:B------:R-:W-:-:S04]  /*0e80*/  LOP3.LUT R3, R3, 0x1, R10, 0xf8, !PT ;  /* 0x0000000103037812 */ /* 0x000fc800078ef80a */
[----:B------:R-:W-:-:S05]  /*0e90*/  LOP3.LUT R3, R3, R8, RZ, 0xc0, !PT ;  /* 0x0000000803037212 */ /* 0x000fca00078ec0ff */
[----:B------:R-:W-:-:S05]  /*0ea0*/  IMAD.IADD R3, R10, 0x1, R3 ;  /* 0x000000010a037824 */ /* 0x000fca00078e0203 */
[----:B------:R-:W-:Y:S01]  /*0eb0*/  LOP3.LUT R0, R3, R0, RZ, 0xfc, !PT ;  /* 0x0000000003007212 */ /* 0x000fe200078efcff */
[----:B------:R-:W-:Y:S06]  /*0ec0*/  BRA `(.L_x_20) ;  /* 0x0000000000107947 */ /* 0x000fec0003800000 */
.L_x_19:
[----:B------:R-:W-:-:S04]  /*0ed0*/  LOP3.LUT R0, R0, 0x80000000, RZ, 0xc0, !PT ;  /* 0x8000000000007812 */ /* 0x000fc800078ec0ff */
[----:B------:R-:W-:Y:S01]  /*0ee0*/  LOP3.LUT R0, R0, 0x7f800000, RZ, 0xfc, !PT ;  /* 0x7f80000000007812 */ /* 0x000fe200078efcff */
[----:B------:R-:W-:Y:S06]  /*0ef0*/  BRA `(.L_x_20) ;  /* 0x0000000000047947 */ /* 0x000fec0003800000 */
.L_x_18:
[----:B------:R-:W-:-:S07]  /*0f00*/  IMAD R0, R8, 0x800000, R0 ;  /* 0x0080000008007824 */ /* 0x000fce00078e0200 */
.L_x_20:
[----:B------:R-:W-:Y:S05]  /*0f10*/  BSYNC.RECONVERGENT B2 ;  /* 0x0000000000027941 */ /* 0x000fea0003800200 */
.L_x_17:
[----:B------:R-:W-:Y:S05]  /*0f20*/  BRA `(.L_x_21) ;  /* 0x0000000000207947 */ /* 0x000fea0003800000 */
.L_x_16:
[----:B------:R-:W-:-:S04]  /*0f30*/  LOP3.LUT R0, R3, 0x80000000, R0, 0x48, !PT ;  /* 0x8000000003007812 */ /* 0x000fc800078e4800 */
[----:B------:R-:W-:Y:S01]  /*0f40*/  LOP3.LUT R0, R0, 0x7f800000, RZ, 0xfc, !PT ;  /* 0x7f80000000007812 */ /* 0x000fe200078efcff */
[----:B------:R-:W-:Y:S06]  /*0f50*/  BRA `(.L_x_21) ;  /* 0x0000000000147947 */ /* 0x000fec0003800000 */
.L_x_15:
[----:B------:R-:W-:Y:S01]  /*0f60*/  LOP3.LUT R0, R3, 0x80000000, R0, 0x48, !PT ;  /* 0x8000000003007812 */ /* 0x000fe200078e4800 */
[----:B------:R-:W-:Y:S06]  /*0f70*/  BRA `(.L_x_21) ;  /* 0x00000000000c7947 */ /* 0x000fec0003800000 */
.L_x_14:
[----:B------:R-:W0:Y:S01]  /*0f80*/  MUFU.RSQ R0, -QNAN ;  /* 0xffc0000000007908 */ /* 0x000e220000001400 */
[----:B------:R-:W-:Y:S05]  /*0f90*/  BRA `(.L_x_21) ;  /* 0x0000000000047947 */ /* 0x000fea0003800000 */
.L_x_13:
[----:B------:R-:W-:-:S07]  /*0fa0*/  FADD.FTZ R0, R0, R3 ;  /* 0x0000000300007221 */ /* 0x000fce0000010000 */
.L_x_21:
[----:B------:R-:W-:Y:S05]  /*0fb0*/  BSYNC.RECONVERGENT B1 ;  /* 0x0000000000017941 */ /* 0x000fea0003800200 */
.L_x_11:
[----:B------:R-:W-:-:S04]  /*0fc0*/  IMAD.MOV.U32 R7, RZ, RZ, 0x0 ;  /* 0x00000000ff077424 */ /* 0x000fc800078e00ff */
[----:B0-----:R-:W-:Y:S05]  /*0fd0*/  RET.REL.NODEC R6 `(_Z7run_lcnPfS_iii) ;  /* 0xfffffff006087950 */ /* 0x001fea0003c3ffff */
        .type           $_Z7run_lcnPfS_iii$__internal_accurate_pow,@function
        .size           $_Z7run_lcnPfS_iii$__internal_accurate_pow,(.L_x_51 - $_Z7run_lcnPfS_iii$__internal_accurate_pow)
$_Z7run_lcnPfS_iii$__internal_accurate_pow:
[----:B------:R-:W-:Y:S01]  /*0fe0*/  DADD R6, -RZ, |R4| ;  /* 0x00000000ff067229 */ /* 0x000fe20000000504 */
[----:B------:R-:W-:Y:S01]  /*0ff0*/  IMAD.MOV.U32 R20, RZ, RZ, RZ ;  /* 0x000000ffff147224 */ /* 0x000fe200078e00ff */
[----:B------:R-:W-:Y:S01]  /*1000*/  MOV R19, 0x3ed0f5d2 ;  /* 0x3ed0f5d200137802 */ /* 0x000fe20000000f00 */
[----:B------:R-:W-:Y:S01]  /*1010*/  IMAD.MOV.U32 R18, RZ, RZ, 0x41ad3b5a ;  /* 0x41ad3b5aff127424 */ /* 0x000fe200078e00ff */
[----:B------:R-:W-:Y:S01]  /*1020*/  UMOV UR6, 0x7d2cafe2 ;  /* 0x7d2cafe200067882 */ /* 0x000fe20000000000 */
[----:B------:R-:W-:Y:S01]  /*1030*/  UMOV UR7, 0x3eb0f5ff ;  /* 0x3eb0f5ff00077882 */ /* 0x000fe20000000000 */
[----:B------:R-:W-:Y:S01]  /*1040*/  UMOV UR8, 0x3b39803f ;  /* 0x3b39803f00087882 */ /* 0x000fe20000000000 */
[----:B------:R-:W-:-:S03]  /*1050*/  UMOV UR9, 0x3c7abc9e ;  /* 0x3c7abc9e00097882 */ /* 0x000fc60000000000 */
[----:B------:R-:W-:Y:S01]  /*1060*/  ISETP.GT.U32.AND P0, PT, R7, 0xfffff, PT ;  /* 0x000fffff0700780c */ /* 0x000fe20003f04070 */
[----:B------:R-:W-:-:S12]  /*1070*/  IMAD.MOV.U32 R10, RZ, RZ, R7 ;  /* 0x000000ffff0a7224 */ /* 0x000fd800078e0007 */
[----:B------:R-:W-:-:S10]  /*1080*/  @!P0 DMUL R8, R6, 1.80143985094819840000e+16 ;  /* 0x4350000006088828 */ /* 0x000fd40000000000 */
[----:B------:R-:W-:Y:S01]  /*1090*/  @!P0 IMAD.MOV.U32 R10, RZ, RZ, R9 ;  /* 0x000000ffff0a8224 */ /* 0x000fe200078e0009 */
[----:B------:R-:W-:-:S04]  /*10a0*/  @!P0 MOV R6, R8 ;  /* 0x0000000800068202 */ /* 0x000fc80000000f00 */
[----:B------:R-:W-:Y:S01]  /*10b0*/  LOP3.LUT R10, R10, 0x800fffff, RZ, 0xc0, !PT ;  /* 0x800fffff0a0a7812 */ /* 0x000fe200078ec0ff */
[----:B------:R-:W-:Y:S01]  /*10c0*/  IMAD.MOV.U32 R14, RZ, RZ, R6 ;  /* 0x000000ffff0e7224 */ /* 0x000fe200078e0006 */
[----:B------:R-:W-:Y:S02]  /*10d0*/  SHF.R.U32.HI R6, RZ, 0x14, R7 ;  /* 0x00000014ff067819 */ /* 0x000fe40000011607 */
[----:B------:R-:W-:Y:S02]  /*10e0*/  LOP3.LUT R15, R10, 0x3ff00000, RZ, 0xfc, !PT ;  /* 0x3ff000000a0f7812 */ /* 0x000fe400078efcff */
[----:B------:R-:W-:Y:S02]  /*10f0*/  @!P0 LEA.HI R6, R9, 0xffffffca, RZ, 0xc ;  /* 0xffffffca09068811 */ /* 0x000fe400078f60ff */
[----:B------:R-:W-:-:S03]  /*1100*/  ISETP.GE.U32.AND P1, PT, R15, 0x3ff6a09f, PT ;  /* 0x3ff6a09f0f00780c */ /* 0x000fc60003f26070 */
[----:B------:R-:W-:-:S10]  /*1110*/  VIADD R7, R6, 0xfffffc01 ;  /* 0xfffffc0106077836 */ /* 0x000fd40000000000 */
[----:B------:R-:W-:Y:S02]  /*1120*/  @P1 VIADD R11, R15, 0xfff00000 ;  /* 0xfff000000f0b1836 */ /* 0x000fe40000000000 */
[----:B------:R-:W-:Y:S02]  /*1130*/  @P1 VIADD R7, R6, 0xfffffc02 ;  /* 0xfffffc0206071836 */ /* 0x000fe40000000000 */
[----:B------:R-:W-:-:S03]  /*1140*/  @P1 IMAD.MOV.U32 R15, RZ, RZ, R11 ;  /* 0x000000ffff0f1224 */ /* 0x000fc600078e000b */
[----:B------:R-:W-:Y:S01]  /*1150*/  LOP3.LUT R6, R7, 0x80000000, RZ, 0x3c, !PT ;  /* 0x8000000007067812 */ /* 0x000fe200078e3cff */
[----:B------:R-:W-:Y:S02]  /*1160*/  IMAD.MOV.U32 R7, RZ, RZ, 0x43300000 ;  /* 0x43300000ff077424 */ /* 0x000fe400078e00ff */
[C---:B------:R-:W-:Y:S02]  /*1170*/  DADD R12, R14.reuse, 1 ;  /* 0x3ff000000e0c7429 */ /* 0x040fe40000000000 */
[----:B------:R-:W-:-:S04]  /*1180*/  DADD R14, R14, -1 ;  /* 0xbff000000e0e7429 */ /* 0x000fc80000000000 */
[----:B------:R-:W0:Y:S02]  /*1190*/  MUFU.RCP64H R21, R13 ;  /* 0x0000000d00157308 */ /* 0x000e240000001800 */
[----:B0-----:R-:W-:-:S08]  /*11a0*/  DFMA R10, -R12, R20, 1 ;  /* 0x3ff000000c0a742b */ /* 0x001fd00000000114 */
[----:B------:R-:W-:-:S08]  /*11b0*/  DFMA R10, R10, R10, R10 ;  /* 0x0000000a0a0a722b */ /* 0x000fd0000000000a */
[----:B------:R-:W-:-:S08]  /*11c0*/  DFMA R20, R20, R10, R20 ;  /* 0x0000000a1414722b */ /* 0x000fd00000000014 */
[----:B------:R-:W-:-:S08]  /*11d0*/  DMUL R10, R14, R20 ;  /* 0x000000140e0a7228 */ /* 0x000fd00000000000 */
[----:B------:R-:W-:-:S08]  /*11e0*/  DFMA R10, R14, R20, R10 ;  /* 0x000000140e0a722b */ /* 0x000fd0000000000a */
[-C--:B------:R-:W-:Y:S02]  /*11f0*/  DMUL R16, R10, R10.reuse ;  /* 0x0000000a0a107228 */ /* 0x080fe40000000000 */
[----:B------:R-:W-:Y:S02]  /*1200*/  DADD R22, R14, -R10 ;  /* 0x000000000e167229 */ /* 0x000fe4000000080a */
[----:B------:R-:W-:-:S04]  /*1210*/  DMUL R26, R10, R10 ;  /* 0x0000000a0a1a7228 */ /* 0x000fc80000000000 */
[----:B------:R-:W-:Y:S01]  /*1220*/  DFMA R12, R16, UR6, R18 ;  /* 0x00000006100c7c2b */ /* 0x000fe20008000012 */
[----:B------:R-:W-:Y:S01]  /*1230*/  UMOV UR6, 0x75488a3f ;  /* 0x75488a3f00067882 */ /* 0x000fe20000000000 */
[----:B------:R-:W-:Y:S01]  /*1240*/  UMOV UR7, 0x3ef3b20a ;  /* 0x3ef3b20a00077882 */ /* 0x000fe20000000000 */
[----:B------:R-:W-:-:S05]  /*1250*/  DADD R22, R22, R22 ;  /* 0x0000000016167229 */ /* 0x000fca0000000016 */
[----:B------:R-:W-:Y:S01]  /*1260*/  DFMA R12, R16, R12, UR6 ;  /* 0x00000006100c7e2b */ /* 0x000fe2000800000c */
[----:B------:R-:W-:Y:S01]  /*1270*/  UMOV UR6, 0xe4faecd5 ;  /* 0xe4faecd500067882 */ /* 0x000fe20000000000 */
[----:B------:R-:W-:Y:S01]  /*1280*/  UMOV UR7, 0x3f1745cd ;  /* 0x3f1745cd00077882 */ /* 0x000fe20000000000 */
[----:B------:R-:W-:-:S05]  /*1290*/  DFMA R14, R14, -R10, R22 ;  /* 0x8000000a0e0e722b */ /* 0x000fca0000000016 */
[----:B------:R-:W-:Y:S01]  /*12a0*/  DFMA R12, R16, R12, UR6 ;  /* 0x00000006100c7e2b */ /* 0x000fe2000800000c */
[----:B------:R-:W-:Y:S01]  /*12b0*/  UMOV UR6, 0x258a578b ;  /* 0x258a578b00067882 */ /* 0x000fe20000000000 */
[----:B------:R-:W-:Y:S01]  /*12c0*/  UMOV UR7, 0x3f3c71c7 ;  /* 0x3f3c71c700077882 */ /* 0x000fe20000000000 */
[----:B------:R-:W-:Y:S02]  /*12d0*/  DMUL R14, R20, R14 ;  /* 0x0000000e140e7228 */ /* 0x000fe40000000000 */
[----:B------:R-:W-:-:S03]  /*12e0*/  DFMA R20, R10, R10, -R26 ;  /* 0x0000000a0a14722b */ /* 0x000fc6000000081a */
[----:B------:R-:W-:Y:S01]  /*12f0*/  DFMA R12, R16, R12, UR6 ;  /* 0x00000006100c7e2b */ /* 0x000fe2000800000c */
[----:B------:R-:W-:Y:S01]  /*1300*/  UMOV UR6, 0x9242b910 ;  /* 0x9242b91000067882 */ /* 0x000fe20000000000 */
[----:B------:R-:W-:-:S06]  /*1310*/  UMOV UR7, 0x3f624924 ;  /* 0x3f62492400077882 */ /* 0x000fcc0000000000 */
[----:B------:R-:W-:Y:S01]  /*1320*/  DFMA R12, R16, R12, UR6 ;  /* 0x00000006100c7e2b */ /* 0x000fe2000800000c */
[----:B------:R-:W-:Y:S01]  /*1330*/  UMOV UR6, 0x99999dfb ;  /* 0x99999dfb00067882 */ /* 0x000fe20000000000 */
[----:B------:R-:W-:-:S06]  /*1340*/  UMOV UR7, 0x3f899999 ;  /* 0x3f89999900077882 */ /* 0x000fcc0000000000 */
[----:B------:R-:W-:Y:S01]  /*1350*/  DFMA R18, R16, R12, UR6 ;  /* 0x0000000610127e2b */ /* 0x000fe2000800000c */
[----:B------:R-:W-:Y:S01]  /*1360*/  UMOV UR6, 0x55555555 ;  /* 0x5555555500067882 */ /* 0x000fe20000000000 */
[----:B------:R-:W-:-:S06]  /*1370*/  UMOV UR7, 0x3fb55555 ;  /* 0x3fb5555500077882 */ /* 0x000fcc0000000000 */
[----:B------:R-:W-:-:S08]  /*1380*/  DFMA R12, R16, R18, UR6 ;  /* 0x00000006100c7e2b */ /* 0x000fd00008000012 */
[----:B------:R-:W-:Y:S01]  /*1390*/  DADD R22, -R12, UR6 ;  /* 0x000000060c167e29 */ /* 0x000fe20008000100 */
[----:B------:R-:W-:Y:S01]  /*13a0*/  UMOV UR6, 0xb9e7b0 ;  /* 0x00b9e7b000067882 */ /* 0x000fe20000000000 */
[----:B------:R-:W-:-:S06]  /*13b0*/  UMOV UR7, 0x3c46a4cb ;  /* 0x3c46a4cb00077882 */ /* 0x000fcc0000000000 */
[----:B------:R-:W-:Y:S02]  /*13c0*/  DFMA R18, R16, R18, R22 ;  /* 0x000000121012722b */ /* 0x000fe40000000016 */
[----:B------:R-:W-:Y:S01]  /*13d0*/  DMUL R16, R10, R26 ;  /* 0x0000001a0a107228 */ /* 0x000fe20000000000 */
[----:B------:R-:W-:Y:S02]  /*13e0*/  VIADD R23, R15, 0x100000 ;  /* 0x001000000f177836 */ /* 0x000fe40000000000 */
[----:B------:R-:W-:-:S03]  /*13f0*/  IMAD.MOV.U32 R22, RZ, RZ, R14 ;  /* 0x000000ffff167224 */ /* 0x000fc600078e000e */
[----:B------:R-:W-:Y:S01]  /*1400*/  DADD R18, R18, -UR6 ;  /* 0x8000000612127e29 */ /* 0x000fe20008000000 */
[----:B------:R-:W-:Y:S01]  /*1410*/  UMOV UR6, 0x80000000 ;  /* 0x8000000000067882 */ /* 0x000fe20000000000 */
[C---:B------:R-:W-:Y:S01]  /*1420*/  DFMA R24, R10.reuse, R26, -R16 ;  /* 0x0000001a0a18722b */ /* 0x040fe20000000810 */
[----:B------:R-:W-:Y:S01]  /*1430*/  UMOV UR7, 0x43300000 ;  /* 0x4330000000077882 */ /* 0x000fe20000000000 */
[----:B------:R-:W-:-:S04]  /*1440*/  DFMA R20, R10, R22, R20 ;  /* 0x000000160a14722b */ /* 0x000fc80000000014 */
[----:B------:R-:W-:Y:S02]  /*1450*/  DADD R22, R12, R18 ;  /* 0x000000000c167229 */ /* 0x000fe40000000012 */
[----:B------:R-:W-:-:S06]  /*1460*/  DFMA R24, R14, R26, R24 ;  /* 0x0000001a0e18722b */ /* 0x000fcc0000000018 */
[----:B------:R-:W-:Y:S02]  /*1470*/  DMUL R26, R22, R16 ;  /* 0x00000010161a7228 */ /* 0x000fe40000000000 */
[----:B------:R-:W-:Y:S02]  /*1480*/  DFMA R20, R10, R20, R24 ;  /* 0x000000140a14722b */ /* 0x000fe40000000018 */
[----:B------:R-:W-:-:S04]  /*1490*/  DADD R24, R12, -R22 ;  /* 0x000000000c187229 */ /* 0x000fc80000000816 */
[----:B------:R-:W-:-:S04]  /*14a0*/  DFMA R12, R22, R16, -R26 ;  /* 0x00000010160c722b */ /* 0x000fc8000000081a */
[----:B------:R-:W-:-:S04]  /*14b0*/  DADD R24, R18, R24 ;  /* 0x0000000012187229 */ /* 0x000fc80000000018 */
[----:B------:R-:W-:-:S08]  /*14c0*/  DFMA R12, R22, R20, R12 ;  /* 0x00000014160c722b */ /* 0x000fd0000000000c */
[----:B------:R-:W-:-:S08]  /*14d0*/  DFMA R24, R24, R16, R12 ;  /* 0x000000101818722b */ /* 0x000fd0000000000c */
[----:B------:R-:W-:-:S08]  /*14e0*/  DADD R16, R26, R24 ;  /* 0x000000001a107229 */ /* 0x000fd00000000018 */
[--C-:B------:R-:W-:Y:S02]  /*14f0*/  DADD R12, R10, R16.reuse ;  /* 0x000000000a0c7229 */ /* 0x100fe40000000010 */
[----:B------:R-:W-:-:S06]  /*1500*/  DADD R26, R26, -R16 ;  /* 0x000000001a1a7229 */ /* 0x000fcc0000000810 */
[----:B------:R-:W-:Y:S02]  /*1510*/  DADD R10, R10, -R12 ;  /* 0x000000000a0a7229 */ /* 0x000fe4000000080c */
[----:B------:R-:W-:-:S06]  /*1520*/  DADD R26, R24, R26 ;  /* 0x00000000181a7229 */ /* 0x000fcc000000001a */
[----:B------:R-:W-:-:S08]  /*1530*/  DADD R10, R16, R10 ;  /* 0x00000000100a7229 */ /* 0x000fd0000000000a */
[----:B------:R-:W-:-:S08]  /*1540*/  DADD R10, R26, R10 ;  /* 0x000000001a0a7229 */ /* 0x000fd0000000000a */
[----:B------:R-:W-:Y:S02]  /*1550*/  DADD R10, R14, R10 ;  /* 0x000000000e0a7229 */ /* 0x000fe4000000000a */
[----:B------:R-:W-:Y:S01]  /*1560*/  DADD R14, R6, -UR6 ;  /* 0x80000006060e7e29 */ /* 0x000fe20008000000 */
[----:B------:R-:W-:Y:S01]  /*1570*/  UMOV UR6, 0xfefa39ef ;  /* 0xfefa39ef00067882 */ /* 0x000fe20000000000 */
[----:B------:R-:W-:-:S04]  /*1580*/  UMOV UR7, 0x3fe62e42 ;  /* 0x3fe62e4200077882 */ /* 0x000fc80000000000 */
[----:B------:R-:W-:-:S08]  /*1590*/  DADD R8, R12, R10 ;  /* 0x000000000c087229 */ /* 0x000fd0000000000a */
[--C-:B------:R-:W-:Y:S02]  /*15a0*/  DFMA R6, R14, UR6, R8.reuse ;  /* 0x000000060e067c2b */ /* 0x100fe40008000008 */
[----:B------:R-:W-:-:S06]  /*15b0*/  DADD R12, R12, -R8 ;  /* 0x000000000c0c7229 */ /* 0x000fcc0000000808 */
[----:B------:R-:W-:Y:S02]  /*15c0*/  DFMA R16, R14, -UR6, R6 ;  /* 0x800000060e107c2b */ /* 0x000fe40008000006 */
[----:B------:R-:W-:-:S06]  /*15d0*/  DADD R12, R10, R12 ;  /* 0x000000000a0c7229 */ /* 0x000fcc000000000c */
[----:B------:R-:W-:-:S08]  /*15e0*/  DADD R16, -R8, R16 ;  /* 0x0000000008107229 */ /* 0x000fd00000000110 */
[----:B------:R-:W-:-:S08]  /*15f0*/  DADD R12, R12, -R16 ;  /* 0x000000000c0c7229 */ /* 0x000fd00000000810 */
[----:B------:R-:W-:-:S08]  /*1600*/  DFMA R12, R14, UR8, R12 ;  /* 0x000000080e0c7c2b */ /* 0x000fd0000800000c */
[----:B------:R-:W-:-:S08]  /*1610*/  DADD R8, R6, R12 ;  /* 0x0000000006087229 */ /* 0x000fd0000000000c */
[----:B------:R-:W-:Y:S02]  /*1620*/  DADD R10, R6, -R8 ;  /* 0x00000000060a7229 */ /* 0x000fe40000000808 */
[----:B------:R-:W-:-:S06]  /*1630*/  DMUL R6, R8, 2 ;  /* 0x4000000008067828 */ /* 0x000fcc0000000000 */
[----:B------:R-:W-:Y:S02]  /*1640*/  DADD R12, R12, R10 ;  /* 0x000000000c0c7229 */ /* 0x000fe4000000000a */
[----:B------:R-:W-:Y:S01]  /*1650*/  DFMA R8, R8, 2, -R6 ;  /* 0x400000000808782b */ /* 0x000fe20000000806 */
[----:B------:R-:W-:Y:S01]  /*1660*/  MOV R10, 0x652b82fe ;  /* 0x652b82fe000a7802 */ /* 0x000fe20000000f00 */
[----:B------:R-:W-:-:S06]  /*1670*/  IMAD.MOV.U32 R11, RZ, RZ, 0x3ff71547 ;  /* 0x3ff71547ff0b7424 */ /* 0x000fcc00078e00ff */
[----:B------:R-:W-:-:S08]  /*1680*/  DFMA R12, R12, 2, R8 ;  /* 0x400000000c0c782b */ /* 0x000fd00000000008 */
[----:B------:R-:W-:-:S08]  /*1690*/  DADD R8, R6, R12 ;  /* 0x0000000006087229 */ /* 0x000fd0000000000c */
[----:B------:R-:W-:Y:S02]  /*16a0*/  DFMA R10, R8, R10, 6.75539944105574400000e+15 ;  /* 0x43380000080a742b */ /* 0x000fe4000000000a */
[----:B------:R-:W-:Y:S01]  /*16b0*/  FSETP.GEU.AND P0, PT, |R9|, 4.1917929649353027344, PT ;  /* 0x4086232b0900780b */ /* 0x000fe20003f0e200 */
[----:B------:R-:W-:-:S05]  /*16c0*/  DADD R6, R6, -R8 ;  /* 0x0000000006067229 */ /* 0x000fca0000000808 */
[----:B------:R-:W-:-:S03]  /*16d0*/  DADD R14, R10, -6.75539944105574400000e+15 ;  /* 0xc33800000a0e7429 */ /* 0x000fc60000000000 */
[----:B------:R-:W-:-:S05]  /*16e0*/  DADD R12, R12, R6 ;  /* 0x000000000c0c7229 */ /* 0x000fca0000000006 */
[----:B------:R-:W-:Y:S01]  /*16f0*/  DFMA R16, R14, -UR6, R8 ;  /* 0x800000060e107c2b */ /* 0x000fe20008000008 */
[----:B------:R-:W-:Y:S01]  /*1700*/  UMOV UR6, 0x3b39803f ;  /* 0x3b39803f00067882 */ /* 0x000fe20000000000 */
[----:B------:R-:W-:-:S06]  /*1710*/  UMOV UR7, 0x3c7abc9e ;  /* 0x3c7abc9e00077882 */ /* 0x000fcc0000000000 */
[----:B------:R-:W-:Y:S01]  /*1720*/  DFMA R14, R14, -UR6, R16 ;  /* 0x800000060e0e7c2b */ /* 0x000fe20008000010 */
[----:B------:R-:W-:Y:S01]  /*1730*/  UMOV UR6, 0x69ce2bdf ;  /* 0x69ce2bdf00067882 */ /* 0x000fe20000000000 */
[----:B------:R-:W-:Y:S01]  /*1740*/  IMAD.MOV.U32 R16, RZ, RZ, -0x35dec16 ;  /* 0xfca213eaff107424 */ /* 0x000fe200078e00ff */
[----:B------:R-:W-:Y:S01]  /*1750*/  UMOV UR7, 0x3e5ade15 ;  /* 0x3e5ade1500077882 */ /* 0x000fe20000000000 */
[----:B------:R-:W-:-:S06]  /*1760*/  IMAD.MOV.U32 R17, RZ, RZ, 0x3e928af3 ;  /* 0x3e928af3ff117424 */ /* 0x000fcc00078e00ff */
[----:B------:R-:W-:Y:S01]  /*1770*/  DFMA R16, R14, UR6, R16 ;  /* 0x000000060e107c2b */ /* 0x000fe20008000010 */
        /* <DEDUP_REMOVED lines=24> */
[----:B------:R-:W-:-:S08]  /*1900*/  DFMA R16, R14, R16, 1 ;  /* 0x3ff000000e10742b */ /* 0x000fd00000000010 */
[----:B------:R-:W-:-:S10]  /*1910*/  DFMA R14, R14, R16, 1 ;  /* 0x3ff000000e0e742b */ /* 0x000fd40000000010 */
[----:B------:R-:W-:Y:S02]  /*1920*/  IMAD R7, R10, 0x100000, R15 ;  /* 0x001000000a077824 */ /* 0x000fe400078e020f */
[----:B------:R-:W-:Y:S01]  /*1930*/  IMAD.MOV.U32 R6, RZ, RZ, R14 ;  /* 0x000000ffff067224 */ /* 0x000fe200078e000e */
[----:B------:R-:W-:Y:S06]  /*1940*/  @!P0 BRA `(.L_x_22) ;  /* 0x0000000000308947 */ /* 0x000fec0003800000 */
[----:B------:R-:W-:Y:S01]  /*1950*/  FSETP.GEU.AND P1, PT, |R9|, 4.2275390625, PT ;  /* 0x408748000900780b */ /* 0x000fe20003f2e200 */
[C---:B------:R-:W-:Y:S02]  /*1960*/  DADD R16, R8.reuse, +INF ;  /* 0x7ff0000008107429 */ /* 0x040fe40000000000 */
[----:B------:R-:W-:-:S08]  /*1970*/  DSETP.GEU.AND P0, PT, R8, RZ, PT ;  /* 0x000000ff0800722a */ /* 0x000fd00003f0e000 */
[----:B------:R-:W-:Y:S02]  /*1980*/  FSEL R7, R17, RZ, P0 ;  /* 0x000000ff11077208 */ /* 0x000fe40000000000 */
[----:B------:R-:W-:-:S04]  /*1990*/  @!P1 LEA.HI R6, R10, R10, RZ, 0x1 ;  /* 0x0000000a0a069211 */ /* 0x000fc800078f08ff */
[----:B------:R-:W-:Y:S02]  /*19a0*/  @!P1 SHF.R.S32.HI R9, RZ, 0x1, R6 ;  /* 0x00000001ff099819 */ /* 0x000fe40000011406 */
[----:B------:R-:W-:Y:S02]  /*19b0*/  FSEL R6, R16, RZ, P0 ;  /* 0x000000ff10067208 */ /* 0x000fe40000000000 */
[----:B------:R-:W-:Y:S01]  /*19c0*/  @!P1 IADD3 R8, PT, PT, R10, -R9, RZ ;  /* 0x800000090a089210 */ /* 0x000fe20007ffe0ff */
[----:B------:R-:W-:-:S03]  /*19d0*/  @!P1 IMAD R15, R9, 0x100000, R15 ;  /* 0x00100000090f9824 */ /* 0x000fc600078e020f */
[----:B------:R-:W-:Y:S01]  /*19e0*/  @!P1 LEA R9, R8, 0x3ff00000, 0x14 ;  /* 0x3ff0000008099811 */ /* 0x000fe200078ea0ff */
[----:B------:R-:W-:-:S06]  /*19f0*/  @!P1 IMAD.MOV.U32 R8, RZ, RZ, RZ ;  /* 0x000000ffff089224 */ /* 0x000fcc00078e00ff */
[----:B------:R-:W-:-:S11]  /*1a00*/  @!P1 DMUL R6, R14, R8 ;  /* 0x000000080e069228 */ /* 0x000fd60000000000 */
.L_x_22:
[----:B------:R-:W-:Y:S02]  /*1a10*/  DFMA R12, R12, R6, R6 ;  /* 0x000000060c0c722b */ /* 0x000fe40000000006 */
[----:B------:R-:W-:-:S08]  /*1a20*/  DSETP.NEU.AND P0, PT, |R6|, +INF , PT ;  /* 0x7ff000000600742a */ /* 0x000fd00003f0d200 */
[----:B------:R-:W-:Y:S01]  /*1a30*/  FSEL R8, R6, R12, !P0 ;  /* 0x0000000c06087208 */ /* 0x000fe20004000000 */
[----:B------:R-:W-:Y:S01]  /*1a40*/  IMAD.MOV.U32 R6, RZ, RZ, R0 ;  /* 0x000000ffff067224 */ /* 0x000fe200078e0000 */
[----:B------:R-:W-:Y:S01]  /*1a50*/  FSEL R12, R7, R13, !P0 ;  /* 0x0000000d070c7208 */ /* 0x000fe20004000000 */
[----:B------:R-:W-:-:S04]  /*1a60*/  IMAD.MOV.U32 R7, RZ, RZ, 0x0 ;  /* 0x00000000ff077424 */ /* 0x000fc800078e00ff */
[----:B------:R-:W-:Y:S05]  /*1a70*/  RET.REL.NODEC R6 `(_Z7run_lcnPfS_iii) ;  /* 0xffffffe406607950 */ /* 0x000fea0003c3ffff */
.L_x_23:
[----:B------:R-:W-:-:S00]  /*1a80*/  BRA `(.L_x_23) ;  /* 0xfffffffc00fc7947 */ /* 0x000fc0000383ffff */
[----:B------:R-:W-:-:S00]  /*1a90*/  NOP ;  /* 0x0000000000007918 */ /* 0x000fc00000000000 */
        /* <DEDUP_REMOVED lines=14> */
.L_x_51:


//--------------------- .text._Z11run_paddingPfS_iii --------------------------
	.section	.text._Z11run_paddingPfS_iii,"ax",@progbits
	.align	128
        .global         _Z11run_paddingPfS_iii
        .type           _Z11run_paddingPfS_iii,@function
        .size           _Z11run_paddingPfS_iii,(.L_x_53 - _Z11run_paddingPfS_iii)
        .other          _Z11run_paddingPfS_iii,@"STO_CUDA_ENTRY STV_DEFAULT"
_Z11run_paddingPfS_iii:
.text._Z11run_paddingPfS_iii:
[----:B------:R-:W-:Y:S01]  /*0000*/  LDC R1, c[0x0][0x37c] ;  /* 0x0000df00ff017b82 */ /* 0x000fe20000000800 */
[----:B------:R-:W0:Y:S07]  /*0010*/  S2R R5, SR_TID.X ;  /* 0x0000000000057919 */ /* 0x000e2e0000002100 */
[----:B------:R-:W1:Y:S01]  /*0020*/  S2UR UR6, SR_CTAID.X ;  /* 0x00000000000679c3 */ /* 0x000e620000002500 */
[----:B------:R-:W0:Y:S01]  /*0030*/  LDCU UR7, c[0x0][0x398] ;  /* 0x00007300ff0777ac */ /* 0x000e220008000800 */
[----:B------:R-:W2:Y:S01]  /*0040*/  S2R R4, SR_TID.Y ;  /* 0x0000000000047919 */ /* 0x000ea20000002200 */
[----:B------:R-:W3:Y:S05]  /*0050*/  LDCU.64 UR4, c[0x0][0x358] ;  /* 0x00006b00ff0477ac */ /* 0x000eea0008000a00 */
[----:B------:R-:W1:Y:S08]  /*0060*/  LDC.64 R6, c[0x0][0x390] ;  /* 0x0000e400ff067b82 */ /* 0x000e700000000a00 */
[----:B------:R-:W4:Y:S01]  /*0070*/  LDC.64 R2, c[0x0][0x380] ;  /* 0x0000e000ff027b82 */ /* 0x000f220000000a00 */
[----:B0-----:R-:W-:Y:S01]  /*0080*/  IADD3 R5, PT, PT, R5, UR7, RZ ;  /* 0x0000000705057c10 */ /* 0x001fe2000fffe0ff */
[----:B-1----:R-:W-:Y:S01]  /*0090*/  IMAD R0, R6, UR6, RZ ;  /* 0x0000000606007c24 */ /* 0x002fe2000f8e02ff */
[----:B--2---:R-:W-:-:S03]  /*00a0*/  IADD3 R7, PT, PT, R4, R7, RZ ;  /* 0x0000000704077210 */ /* 0x004fc60007ffe0ff */
[----:B------:R-:W-:-:S04]  /*00b0*/  IMAD R0, R0, R6, R5 ;  /* 0x0000000600007224 */ /* 0x000fc800078e0205 */
[----:B------:R-:W-:-:S04]  /*00c0*/  IMAD R5, R7, R6, R0 ;  /* 0x0000000607057224 */ /* 0x000fc800078e0200 */
[----:B----4-:R-:W-:Y:S02]  /*00d0*/  IMAD.WIDE R2, R5, 0x4, R2 ;  /* 0x0000000405027825 */ /* 0x010fe400078e0202 */
[----:B------:R-:W0:Y:S04]  /*00e0*/  LDC.64 R4, c[0x0][0x388] ;  /* 0x0000e200ff047b82 */ /* 0x000e280000000a00 */
[----:B---3--:R-:W2:Y:S01]  /*00f0*/  LDG.E R3, desc[UR4][R2.64] ;  /* 0x0000000402037981 */ /* 0x008ea2000c1e1900 */
[----:B------:R-:W-:-:S05]  /*0100*/  IMAD R7, R7, R6, R6 ;  /* 0x0000000607077224 */ /* 0x000fca00078e0206 */
[----:B------:R-:W-:-:S05]  /*0110*/  IADD3 R7, PT, PT, R0, 0x1, R7 ;  /* 0x0000000100077810 */ /* 0x000fca0007ffe007 */
[----:B0-----:R-:W-:-:S05]  /*0120*/  IMAD.WIDE R4, R7, 0x4, R4 ;  /* 0x0000000407047825 */ /* 0x001fca00078e0204 */
[----:B--2---:R-:W-:Y:S01]  /*0130*/  STG.E desc[UR4][R4.64], R3 ;  /* 0x0000000304007986 */ /* 0x004fe2000c101904 */
[----:B------:R-:W-:Y:S05]  /*0140*/  EXIT ;  /* 0x000000000000794d */ /* 0x000fea0003800000 */
.L_x_24:
        /* <DEDUP_REMOVED lines=11> */
.L_x_53:


//--------------------- .text._Z8run_poolPfS_iiiiii --------------------------
	.section	.text._Z8run_poolPfS_iiiiii,"ax",@progbits
	.align	128
        .global         _Z8run_poolPfS_iiiiii
        .type           _Z8run_poolPfS_iiiiii,@function
        .size           _Z8run_poolPfS_iiiiii,(.L_x_54 - _Z8run_poolPfS_iiiiii)
        .other          _Z8run_poolPfS_iiiiii,@"STO_CUDA_ENTRY STV_DEFAULT"
_Z8run_poolPfS_iiiiii:
.text._Z8run_poolPfS_iiiiii:
[----:B------:R-:W-:Y:S08]  /*0000*/  LDC R1, c[0x0][0x37c] ;  /* 0x0000df00ff017b82 */ /* 0x000ff00000000800 */
[----:B------:R-:W0:Y:S01]  /*0010*/  LDC R7, c[0x0][0x394] ;  /* 0x0000e500ff077b82 */ /* 0x000e220000000800 */
[----:B------:R-:W1:Y:S01]  /*0020*/  S2R R0, SR_TID.X ;  /* 0x0000000000007919 */ /* 0x000e620000002100 */
[----:B------:R-:W1:Y:S01]  /*0030*/  LDCU.64 UR4, c[0x0][0x3a0] ;  /* 0x00007400ff0477ac */ /* 0x000e620008000a00 */
[----:B------:R-:W-:Y:S01]  /*0040*/  IMAD.MOV.U32 R11, RZ, RZ, RZ ;  /* 0x000000ffff0b7224 */ /* 0x000fe200078e00ff */
[----:B------:R-:W2:Y:S01]  /*0050*/  S2R R4, SR_TID.Y ;  /* 0x0000000000047919 */ /* 0x000ea20000002200 */
[----:B------:R-:W3:Y:S03]  /*0060*/  LDCU.64 UR8, c[0x0][0x358] ;  /* 0x00006b00ff0877ac */ /* 0x000ee60008000a00 */
[----:B------:R-:W4:Y:S01]  /*0070*/  S2UR UR10, SR_CTAID.X ;  /* 0x00000000000a79c3 */ /* 0x000f220000002500 */
[----:B0-----:R-:W-:Y:S01]  /*0080*/  ISETP.GE.AND P0, PT, R7, 0x1, PT ;  /* 0x000000010700780c */ /* 0x001fe20003f06270 */
[----:B-1----:R-:W-:-:S02]  /*0090*/  VIADD R0, R0, UR5 ;  /* 0x0000000500007c36 */ /* 0x002fc40008000000 */
[----:B--2---:R-:W-:-:S10]  /*00a0*/  VIADD R4, R4, UR4 ;  /* 0x0000000404047c36 */ /* 0x004fd40008000000 */
[----:B---34-:R-:W-:Y:S05]  /*00b0*/  @!P0 BRA `(.L_x_25) ;  /* 0x0000000800688947 */ /* 0x018fea0003800000 */
[----:B------:R-:W0:Y:S01]  /*00c0*/  LDC R3, c[0x0][0x398] ;  /* 0x0000e600ff037b82 */ /* 0x000e220000000800 */
[----:B------:R-:W1:Y:S01]  /*00d0*/  LDCU.64 UR6, c[0x0][0x380] ;  /* 0x00007000ff0677ac */ /* 0x000e620008000a00 */
[C---:B------:R-:W-:Y:S01]  /*00e0*/  LOP3.LUT R25, R7.reuse, 0xf, RZ, 0xc0, !PT ;  /* 0x0000000f07197812 */ /* 0x040fe200078ec0ff */
[----:B------:R-:W-:Y:S01]  /*00f0*/  IMAD.MOV.U32 R11, RZ, RZ, RZ ;  /* 0x000000ffff0b7224 */ /* 0x000fe200078e00ff */
[C---:B------:R-:W-:Y:S01]  /*0100*/  LOP3.LUT R26, R7.reuse, 0x7, RZ, 0xc0, !PT ;  /* 0x00000007071a7812 */ /* 0x040fe200078ec0ff */
[----:B------:R-:W2:Y:S01]  /*0110*/  LDCU UR4, c[0x0][0x390] ;  /* 0x00007200ff0477ac */ /* 0x000ea20008000800 */
[----:B------:R-:W-:Y:S01]  /*0120*/  LOP3.LUT R6, R7, 0x7ffffff0, RZ, 0xc0, !PT ;  /* 0x7ffffff007067812 */ /* 0x000fe200078ec0ff */
[----:B------:R-:W-:Y:S01]  /*0130*/  VIADD R2, R25, 0xffffffff ;  /* 0xffffffff19027836 */ /* 0x000fe20000000000 */
[----:B------:R-:W-:Y:S01]  /*0140*/  LOP3.LUT R7, R7, 0x3, RZ, 0xc0, !PT ;  /* 0x0000000307077812 */ /* 0x000fe200078ec0ff */
[----:B------:R-:W-:Y:S02]  /*0150*/  VIADD R5, R26, 0xffffffff ;  /* 0xffffffff1a057836 */ /* 0x000fe40000000000 */
[----:B------:R-:W-:Y:S01]  /*0160*/  IMAD.MOV R9, RZ, RZ, -R6 ;  /* 0x000000ffff097224 */ /* 0x000fe200078e0a06 */
[----:B------:R-:W-:-:S02]  /*0170*/  ISETP.GE.U32.AND P1, PT, R2, 0x7, PT ;  /* 0x000000070200780c */ /* 0x000fc40003f26070 */
[----:B------:R-:W-:Y:S01]  /*0180*/  ISETP.GE.U32.AND P0, PT, R5, 0x3, PT ;  /* 0x000000030500780c */ /* 0x000fe20003f06070 */
[----:B-1----:R-:W-:Y:S01]  /*0190*/  UIADD3 UR5, UP0, UPT, UR6, 0x20, URZ ;  /* 0x0000002006057890 */ /* 0x002fe2000ff1e0ff */
[----:B--2---:R-:W-:-:S03]  /*01a0*/  IMAD R8, R0, UR4, RZ ;  /* 0x0000000400087c24 */ /* 0x004fc6000f8e02ff */
[----:B------:R-:W-:Y:S01]  /*01b0*/  UIADD3.X UR6, UPT, UPT, URZ, UR7, URZ, UP0, !UPT ;  /* 0x00000007ff067290 */ /* 0x000fe200087fe4ff */
[----:B0-----:R-:W-:-:S04]  /*01c0*/  IMAD R3, R3, UR10, RZ ;  /* 0x0000000a03037c24 */ /* 0x001fc8000f8e02ff */
[----:B------:R-:W-:Y:S01]  /*01d0*/  IMAD R10, R4, UR4, R3 ;  /* 0x00000004040a7c24 */ /* 0x000fe2000f8e0203 */
[----:B------:R-:W-:-:S06]  /*01e0*/  UMOV UR4, URZ ;  /* 0x000000ff00047c82 */ /* 0x000fcc0008000000 */
.L_x_31:
[----:B------:R-:W0:Y:S01]  /*01f0*/  LDCU UR7, c[0x0][0x394] ;  /* 0x00007280ff0777ac */ /* 0x000e220008000800 */
[----:B------:R-:W-:Y:S02]  /*0200*/  VIADD R5, R10, UR4 ;  /* 0x000000040a057c36 */ /* 0x000fe40008000000 */
[----:B------:R-:W-:Y:S01]  /*0210*/  IMAD.MOV.U32 R12, RZ, RZ, RZ ;  /* 0x000000ffff0c7224 */ /* 0x000fe200078e00ff */
[----:B------:R-:W1:Y:S01]  /*0220*/  LDCU UR11, c[0x0][0x398] ;  /* 0x00007300ff0b77ac */ /* 0x000e620008000800 */
[----:B------:R-:W-:Y:S02]  /*0230*/  UIADD3 UR4, UPT, UPT, UR4, 0x1, URZ ;  /* 0x0000000104047890 */ /* 0x000fe4000fffe0ff */
[----:B0-----:R-:W-:Y:S02]  /*0240*/  UISETP.GE.U32.AND UP0, UPT, UR7, 0x10, UPT ;  /* 0x000000100700788c */ /* 0x001fe4000bf06070 */
[----:B------:R-:W-:Y:S01]  /*0250*/  UISETP.NE.AND UP1, UPT, UR4, UR7, UPT ;  /* 0x000000070400728c */ /* 0x000fe2000bf25270 */
[----:B-1----:R-:W-:-:S06]  /*0260*/  IMAD R5, R5, UR11, R8 ;  /* 0x0000000b05057c24 */ /* 0x002fcc000f8e0208 */
[----:B------:R-:W-:Y:S05]  /*0270*/  BRA.U !UP0, `(.L_x_26) ;  /* 0x0000000108e87547 */ /* 0x000fea000b800000 */
[----:B------:R-:W-:Y:S02]  /*0280*/  IMAD.MOV.U32 R13, RZ, RZ, R5 ;  /* 0x000000ffff0d7224 */ /* 0x000fe400078e0005 */
[----:B------:R-:W-:-:S07]  /*0290*/  IMAD.MOV.U32 R12, RZ, RZ, R9 ;  /* 0x000000ffff0c7224 */ /* 0x000fce00078e0009 */
.L_x_27:
[----:B------:R-:W-:Y:S02]  /*02a0*/  IMAD.U32 R2, RZ, RZ, UR5 ;  /* 0x00000005ff027e24 */ /* 0x000fe4000f8e00ff */
[----:B------:R-:W-:Y:S02]  /*02b0*/  IMAD.U32 R3, RZ, RZ, UR6 ;  /* 0x00000006ff037e24 */ /* 0x000fe4000f8e00ff */
[----:B------:R-:W-:-:S05]  /*02c0*/  IMAD.WIDE R2, R13, 0x4, R2 ;  /* 0x000000040d027825 */ /* 0x000fca00078e0202 */
[----:B------:R-:W2:Y:S04]  /*02d0*/  LDG.E R24, desc[UR8][R2.64+-0x20] ;  /* 0xffffe00802187981 */ /* 0x000ea8000c1e1900 */
[----:B------:R-:W3:Y:S04]  /*02e0*/  LDG.E R23, desc[UR8][R2.64+-0x1c] ;  /* 0xffffe40802177981 */ /* 0x000ee8000c1e1900 */
[----:B------:R-:W4:Y:S04]  /*02f0*/  LDG.E R22, desc[UR8][R2.64+-0x18] ;  /* 0xffffe80802167981 */ /* 0x000f28000c1e1900 */
[----:B------:R-:W5:Y:S04]  /*0300*/  LDG.E R21, desc[UR8][R2.64+-0x14] ;  /* 0xffffec0802157981 */ /* 0x000f68000c1e1900 */
[----:B------:R-:W5:Y:S04]  /*0310*/  LDG.E R14, desc[UR8][R2.64+-0x10] ;  /* 0xfffff008020e7981 */ /* 0x000f68000c1e1900 */
[----:B------:R-:W5:Y:S04]  /*0320*/  LDG.E R15, desc[UR8][R2.64+-0xc] ;  /* 0xfffff408020f7981 */ /* 0x000f68000c1e1900 */
[----:B------:R-:W5:Y:S04]  /*0330*/  LDG.E R16, desc[UR8][R2.64+-0x8] ;  /* 0xfffff80802107981 */ /* 0x000f68000c1e1900 */
[----:B------:R-:W5:Y:S04]  /*0340*/  LDG.E R17, desc[UR8][R2.64+-0x4] ;  /* 0xfffffc0802117981 */ /* 0x000f68000c1e1900 */
[----:B------:R-:W5:Y:S04]  /*0350*/  LDG.E R18, desc[UR8][R2.64] ;  /* 0x0000000802127981 */ /* 0x000f68000c1e1900 */
[----:B------:R-:W5:Y:S04]  /*0360*/  LDG.E R19, desc[UR8][R2.64+0x4] ;  /* 0x0000040802137981 */ /* 0x000f68000c1e1900 */
[----:B------:R-:W5:Y:S01]  /*0370*/  LDG.E R20, desc[UR8][R2.64+0x8] ;  /* 0x0000080802147981 */ /* 0x000f62000c1e1900 */
[----:B--2---:R-:W-:-:S04]  /*0380*/  FSETP.GEU.AND P2, PT, R11, R24, PT ;  /* 0x000000180b00720b */ /* 0x004fc80003f4e000 */
[----:B------:R-:W-:Y:S02]  /*0390*/  FSEL R24, R24, R11, !P2 ;  /* 0x0000000b18187208 */ /* 0x000fe40005000000 */
[----:B------:R-:W2:Y:S02]  /*03a0*/  LDG.E R11, desc[UR8][R2.64+0xc] ;  /* 0x00000c08020b7981 */ /* 0x000ea4000c1e1900 */
[----:B---3--:R-:W-:-:S04]  /*03b0*/  FSETP.GEU.AND P2, PT, R24, R23, PT ;  /* 0x000000171800720b */ /* 0x008fc80003f4e000 */
[----:B------:R-:W-:Y:S02]  /*03c0*/  FSEL R27, R23, R24, !P2 ;  /* 0x00000018171b7208 */ /* 0x000fe40005000000 */
[----:B------:R-:W3:Y:S02]  /*03d0*/  LDG.E R23, desc[UR8][R2.64+0x10] ;  /* 0x0000100802177981 */ /* 0x000ee4000c1e1900 */
[----:B----4-:R-:W-:-:S04]  /*03e0*/  FSETP.GEU.AND P2, PT, R27, R22, PT ;  /* 0x000000161b00720b */ /* 0x010fc80003f4e000 */
[----:B------:R-:W-:Y:S02]  /*03f0*/  FSEL R24, R22, R27, !P2 ;  /* 0x0000001b16187208 */ /* 0x000fe40005000000 */
[----:B------:R-:W4:Y:S02]  /*0400*/  LDG.E R22, desc[UR8][R2.64+0x14] ;  /* 0x0000140802167981 */ /* 0x000f24000c1e1900 */
[----:B-----5:R-:W-:-:S04]  /*0410*/  FSETP.GEU.AND P2, PT, R24, R21, PT ;  /* 0x000000151800720b */ /* 0x020fc80003f4e000 */
[----:B------:R-:W-:Y:S02]  /*0420*/  FSEL R27, R21, R24, !P2 ;  /* 0x00000018151b7208 */ /* 0x000fe40005000000 */
[----:B------:R-:W5:Y:S04]  /*0430*/  LDG.E R21, desc[UR8][R2.64+0x18] ;  /* 0x0000180802157981 */ /* 0x000f68000c1e1900 */
[----:B------:R-:W5:Y:S01]  /*0440*/  LDG.E R24, desc[UR8][R2.64+0x1c] ;  /* 0x00001c0802187981 */ /* 0x000f62000c1e1900 */
[----:B------:R-:W-:Y:S01]  /*0450*/  FSETP.GEU.AND P2, PT, R27, R14, PT ;  /* 0x0000000e1b00720b */ /* 0x000fe20003f4e000 */
[----:B------:R-:W-:Y:S02]  /*0460*/  VIADD R12, R12, 0x10 ;  /* 0x000000100c0c7836 */ /* 0x000fe40000000000 */
[----:B------:R-:W-:Y:S01]  /*0470*/  VIADD R13, R13, 0x10 ;  /* 0x000000100d0d7836 */ /* 0x000fe20000000000 */
[----:B------:R-:W-:-:S02]  /*0480*/  FSEL R14, R14, R27, !P2 ;  /* 0x0000001b0e0e7208 */ /* 0x000fc40005000000 */
[----:B------:R-:W-:Y:S02]  /*0490*/  ISETP.NE.AND P3, PT, R12, RZ, PT ;  /* 0x000000ff0c00720c */ /* 0x000fe40003f65270 */
[----:B------:R-:W-:-:S04]  /*04a0*/  FSETP.GEU.AND P2, PT, R14, R15, PT ;  /* 0x0000000f0e00720b */ /* 0x000fc80003f4e000 */
[----:B------:R-:W-:-:S04]  /*04b0*/  FSEL R15, R15, R14, !P2 ;  /* 0x0000000e0f0f7208 */ /* 0x000fc80005000000 */
        /* <DEDUP_REMOVED lines=10> */
[----:B--2---:R-:W-:-:S04]  /*0560*/  FSETP.GEU.AND P2, PT, R20, R11, PT ;  /* 0x0000000b1400720b */ /* 0x004fc80003f4e000 */
[----:B------:R-:W-:-:S04]  /*0570*/  FSEL R20, R11, R20, !P2 ;  /* 0x000000140b147208 */ /* 0x000fc80005000000 */
[----:B---3--:R-:W-:-:S04]  /*0580*/  FSETP.GEU.AND P2, PT, R20, R23, PT ;  /* 0x000000171400720b */ /* 0x008fc80003f4e000 */
[----:B------:R-:W-:-:S04]  /*0590*/  FSEL R23, R23, R20, !P2 ;  /* 0x0000001417177208 */ /* 0x000fc80005000000 */
[----:B----4-:R-:W-:-:S04]  /*05a0*/  FSETP.GEU.AND P2, PT, R23, R22, PT ;  /* 0x000000161700720b */ /* 0x010fc80003f4e000 */
[----:B------:R-:W-:-:S04]  /*05b0*/  FSEL R22, R22, R23, !P2 ;  /* 0x0000001716167208 */ /* 0x000fc80005000000 */
[----:B-----5:R-:W-:-:S04]  /*05c0*/  FSETP.GEU.AND P2, PT, R22, R21, PT ;  /* 0x000000151600720b */ /* 0x020fc80003f4e000 */
[----:B------:R-:W-:-:S04]  /*05d0*/  FSEL R11, R21, R22, !P2 ;  /* 0x00000016150b7208 */ /* 0x000fc80005000000 */
[----:B------:R-:W-:-:S04]  /*05e0*/  FSETP.GEU.AND P2, PT, R11, R24, PT ;  /* 0x000000180b00720b */ /* 0x000fc80003f4e000 */
[----:B------:R-:W-:Y:S01]  /*05f0*/  FSEL R11, R24, R11, !P2 ;  /* 0x0000000b180b7208 */ /* 0x000fe20005000000 */
[----:B------:R-:W-:Y:S08]  /*0600*/  @P3 BRA `(.L_x_27) ;  /* 0xfffffffc00243947 */ /* 0x000ff0000383ffff */
[----:B------:R-:W-:-:S07]  /*0610*/  IMAD.MOV.U32 R12, RZ, RZ, R6 ;  /* 0x000000ffff0c7224 */ /* 0x000fce00078e0006 */
.L_x_26:
[----:B------:R-:W-:-:S13]  /*0620*/  ISETP.NE.AND P2, PT, R25, RZ, PT ;  /* 0x000000ff1900720c */ /* 0x000fda0003f45270 */
[----:B------:R-:W-:Y:S05]  /*0630*/  @!P2 BRA `(.L_x_28) ;  /* 0x000000040004a947 */ /* 0x000fea0003800000 */
[----:B------:R-:W-:Y:S01]  /*0640*/  ISETP.NE.AND P2, PT, R26, RZ, PT ;  /* 0x000000ff1a00720c */ /* 0x000fe20003f45270 */
[----:B------:R-:W-:-:S12]  /*0650*/  @!P1 BRA `(.L_x_29) ;  /* 0x0000000000709947 */ /* 0x000fd80003800000 */
[----:B------:R-:W0:Y:S01]  /*0660*/  LDC.64 R2, c[0x0][0x380] ;  /* 0x0000e000ff027b82 */ /* 0x000e220000000a00 */
[----:B------:R-:W-:-:S04]  /*0670*/  IMAD.IADD R13, R5, 0x1, R12 ;  /* 0x00000001050d7824 */ /* 0x000fc800078e020c */
[----:B0-----:R-:W-:-:S05]  /*0680*/  IMAD.WIDE R2, R13, 0x4, R2 ;  /* 0x000000040d027825 */ /* 0x001fca00078e0202 */
[----:B------:R-:W2:Y:S04]  /*0690*/  LDG.E R14, desc[UR8][R2.64] ;  /* 0x00000008020e7981 */ /* 0x000ea8000c1e1900 */
[----:B------:R-:W3:Y:S04]  /*06a0*/  LDG.E R16, desc[UR8][R2.64+0x4] ;  /* 0x0000040802107981 */ /* 0x000ee8000c1e1900 */
[----:B------:R-:W4:Y:S04]  /*06b0*/  LDG.E R18, desc[UR8][R2.64+0x8] ;  /* 0x0000080802127981 */ /* 0x000f28000c1e1900 */
[----:B------:R-:W5:Y:S04]  /*06c0*/  LDG.E R20, desc[UR8][R2.64+0xc] ;  /* 0x00000c0802147981 */ /* 0x000f68000c1e1900 */
[----:B------:R-:W5:Y:S04]  /*06d0*/  LDG.E R22, desc[UR8][R2.64+0x10] ;  /* 0x0000100802167981 */ /* 0x000f68000c1e1900 */
[----:B------:R-:W5:Y:S04]  /*06e0*/  LDG.E R24, desc[UR8][R2.64+0x14] ;  /* 0x0000140802187981 */ /* 0x000f68000c1e1900 */
[----:B------:R-:W5:Y:S04]  /*06f0*/  LDG.E R28, desc[UR8][R2.64+0x18] ;  /* 0x00001808021c7981 */ /* 0x000f68000c1e1900 */
[----:B------:R-:W5:Y:S01]  /*0700*/  LDG.E R13, desc[UR8][R2.64+0x1c] ;  /* 0x00001c08020d7981 */ /* 0x000f62000c1e1900 */
[----:B------:R-:W-:Y:S01]  /*0710*/  VIADD R12, R12, 0x8 ;  /* 0x000000080c0c7836 */ /* 0x000fe20000000000 */
        /* <DEDUP_REMOVED lines=15> */
[----:B------:R-:W-:-:S09]  /*0810*/  FSEL R11, R13, R11, !P3 ;  /* 0x0000000b0d0b7208 */ /* 0x000fd20005800000 */
.L_x_29:
        /* <DEDUP_REMOVED lines=18> */
[----:B------:R-:W-:-:S09]  /*0940*/  FSEL R11, R20, R11, !P3 ;  /* 0x0000000b140b7208 */ /* 0x000fd20005800000 */
.L_x_30:
[----:B------:R-:W-:Y:S05]  /*0950*/  @!P2 BRA `(.L_x_28) ;  /* 0x00000000003ca947 */ /* 0x000fea0003800000 */
[----:B------:R-:W0:Y:S01]  /*0960*/  LDC.64 R2, c[0x0][0x380] ;  /* 0x0000e000ff027b82 */ /* 0x000e220000000a00 */
[----:B------:R-:W-:-:S04]  /*0970*/  IMAD.IADD R5, R5, 0x1, R12 ;  /* 0x0000000105057824 */ /* 0x000fc800078e020c */
[----:B0-----:R-:W-:-:S05]  /*0980*/  IMAD.WIDE R2, R5, 0x4, R2 ;  /* 0x0000000405027825 */ /* 0x001fca00078e0202 */
[----:B------:R-:W2:Y:S01]  /*0990*/  LDG.E R12, desc[UR8][R2.64] ;  /* 0x00000008020c7981 */ /* 0x000ea2000c1e1900 */
[----:B------:R-:W-:Y:S02]  /*09a0*/  ISETP.NE.AND P3, PT, R7, 0x1, PT ;  /* 0x000000010700780c */ /* 0x000fe40003f65270 */
[----:B--2---:R-:W-:-:S04]  /*09b0*/  FSETP.GEU.AND P2, PT, R11, R12, PT ;  /* 0x0000000c0b00720b */ /* 0x004fc80003f4e000 */
[----:B------:R-:W-:-:S07]  /*09c0*/  FSEL R11, R12, R11, !P2 ;  /* 0x0000000b0c0b7208 */ /* 0x000fce0005000000 */
[----:B------:R-:W-:Y:S05]  /*09d0*/  @!P3 BRA `(.L_x_28) ;  /* 0x00000000001cb947 */ /* 0x000fea0003800000 */
[----:B------:R-:W-:Y:S01]  /*09e0*/  ISETP.NE.AND P2, PT, R7, 0x2, PT ;  /* 0x000000020700780c */ /* 0x000fe20003f45270 */
[----:B------:R-:W2:-:S12]  /*09f0*/  LDG.E R12, desc[UR8][R2.64+0x4] ;  /* 0x00000408020c7981 */ /* 0x000e98000c1e1900 */
[----:B------:R-:W3:Y:S01]  /*0a00*/  @P2 LDG.E R14, desc[UR8][R2.64+0x8] ;  /* 0x00000808020e2981 */ /* 0x000ee2000c1e1900 */
[----:B--2---:R-:W-:-:S04]  /*0a10*/  FSETP.GEU.AND P3, PT, R11, R12, PT ;  /* 0x0000000c0b00720b */ /* 0x004fc80003f6e000 */
[----:B------:R-:W-:-:S04]  /*0a20*/  FSEL R11, R12, R11, !P3 ;  /* 0x0000000b0c0b7208 */ /* 0x000fc80005800000 */
[----:B---3--:R-:W-:-:S04]  /*0a30*/  @P2 FSETP.GEU.AND P3, PT, R11, R14, PT ;  /* 0x0000000e0b00220b */ /* 0x008fc80003f6e000 */
[----:B------:R-:W-:-:S09]  /*0a40*/  @P2 FSEL R11, R14, R11, !P3 ;  /* 0x0000000b0e0b2208 */ /* 0x000fd20005800000 */
.L_x_28:
[----:B------:R-:W-:Y:S05]  /*0a50*/  BRA.U UP1, `(.L_x_31) ;  /* 0xfffffff501e47547 */ /* 0x000fea000b83ffff */
.L_x_25:
[----:B------:R-:W0:Y:S08]  /*0a60*/  LDC R7, c[0x0][0x39c] ;  /* 0x0000e700ff077b82 */ /* 0x000e300000000800 */
[----:B------:R-:W1:Y:S01]  /*0a70*/  LDC.64 R2, c[0x0][0x388] ;  /* 0x0000e200ff027b82 */ /* 0x000e620000000a00 */
[----:B0-----:R-:W-:-:S04]  /*0a80*/  IMAD R5, R7, UR10, R4 ;  /* 0x0000000a07057c24 */ /* 0x001fc8000f8e0204 */
[----:B------:R-:W-:-:S04]  /*0a90*/  IMAD R5, R5, R7, R0 ;  /* 0x0000000705057224 */ /* 0x000fc800078e0200 */
[----:B-1----:R-:W-:-:S05]  /*0aa0*/  IMAD.WIDE R2, R5, 0x4, R2 ;  /* 0x0000000405027825 */ /* 0x002fca00078e0202 */
[----:B------:R-:W-:Y:S01]  /*0ab0*/  STG.E desc[UR8][R2.64], R11 ;  /* 0x0000000b02007986 */ /* 0x000fe2000c101908 */
[----:B------:R-:W-:Y:S05]  /*0ac0*/  EXIT ;  /* 0x000000000000794d */ /* 0x000fea0003800000 */
.L_x_32:
        /* <DEDUP_REMOVED lines=11> */
.L_x_54:


//--------------------- .text._Z8run_fc_8PfS_S_iiiiiii --------------------------
	.section	.text._Z8run_fc_8PfS_S_iiiiiii,"ax",@progbits
	.align	128
        .global         _Z8run_fc_8PfS_S_iiiiiii
        .type           _Z8run_fc_8PfS_S_iiiiiii,@function
        .size           _Z8run_fc_8PfS_S_iiiiiii,(.L_x_55 - _Z8run_fc_8PfS_S_iiiiiii)
        .other          _Z8run_fc_8PfS_S_iiiiiii,@"STO_CUDA_ENTRY STV_DEFAULT"
_Z8run_fc_8PfS_S_iiiiiii:
.text._Z8run_fc_8PfS_S_iiiiiii:
[----:B------:R-:W-:Y:S08]  /*0000*/  LDC R1, c[0x0][0x37c] ;  /* 0x0000df00ff017b82 */ /* 0x000ff00000000800 */
[----:B------:R-:W0:Y:S01]  /*0010*/  LDC R6, c[0x0][0x39c] ;  /* 0x0000e700ff067b82 */ /* 0x000e220000000800 */
[----:B------:R-:W1:Y:S01]  /*0020*/  S2R R10, SR_TID.X ;  /* 0x00000000000a7919 */ /* 0x000e620000002100 */
[----:B------:R-:W1:Y:S01]  /*0030*/  LDCU UR4, c[0x0][0x3b0] ;  /* 0x00007600ff0477ac */ /* 0x000e620008000800 */
[----:B------:R-:W-:Y:S01]  /*0040*/  HFMA2 R26, -RZ, RZ, 0, 0 ;  /* 0x00000000ff1a7431 */ /* 0x000fe200000001ff */
[----:B------:R-:W2:Y:S01]  /*0050*/  S2R R9, SR_TID.Y ;  /* 0x0000000000097919 */ /* 0x000ea20000002200 */
[----:B------:R-:W2:Y:S03]  /*0060*/  LDCU UR5, c[0x0][0x3ac] ;  /* 0x00007580ff0577ac */ /* 0x000ea60008000800 */
[----:B------:R-:W3:Y:S01]  /*0070*/  LDC R0, c[0x0][0x3a0] ;  /* 0x0000e800ff007b82 */ /* 0x000ee20000000800 */
[----:B------:R-:W4:Y:S07]  /*0080*/  LDCU.64 UR6, c[0x0][0x358] ;  /* 0x00006b00ff0677ac */ /* 0x000f2e0008000a00 */
[----:B------:R-:W0:Y:S02]  /*0090*/  S2UR UR8, SR_CTAID.X ;  /* 0x00000000000879c3 */ /* 0x000e240000002500 */
[----:B0-----:R-:W-:-:S04]  /*00a0*/  ISETP.GE.AND P0, PT, R6, 0x1, PT ;  /* 0x000000010600780c */ /* 0x001fc80003f06270 */
[----:B---3--:R-:W-:Y:S02]  /*00b0*/  ISETP.LT.OR P0, PT, R0, 0x1, !P0 ;  /* 0x000000010000780c */ /* 0x008fe40004701670 */
[----:B-1----:R-:W-:Y:S02]  /*00c0*/  IADD3 R10, PT, PT, R10, UR4, RZ ;  /* 0x000000040a0a7c10 */ /* 0x002fe4000fffe0ff */
[----:B--2---:R-:W-:-:S09]  /*00d0*/  IADD3 R9, PT, PT, R9, UR5, RZ ;  /* 0x0000000509097c10 */ /* 0x004fd2000fffe0ff */
[----:B----4-:R-:W-:Y:S05]  /*00e0*/  @P0 BRA `(.L_x_33) ;  /* 0x0000000800200947 */ /* 0x010fea0003800000 */
[----:B------:R-:W0:Y:S01]  /*00f0*/  LDCU.64 UR4, c[0x0][0x388] ;  /* 0x00007100ff0477ac */ /* 0x000e220008000a00 */
[C---:B------:R-:W-:Y:S02]  /*0100*/  LOP3.LUT R8, R6.reuse, 0x7, RZ, 0xc0, !PT ;  /* 0x0000000706087812 */ /* 0x040fe400078ec0ff */
[C---:B------:R-:W-:Y:S01]  /*0110*/  LOP3.LUT R7, R6.reuse, 0x3, RZ, 0xc0, !PT ;  /* 0x0000000306077812 */ /* 0x040fe200078ec0ff */
[----:B------:R-:W1:Y:S01]  /*0120*/  LDCU UR9, c[0x0][0x398] ;  /* 0x00007300ff0977ac */ /* 0x000e620008000800 */
[----:B------:R-:W-:Y:S02]  /*0130*/  LOP3.LUT R6, R6, 0x7ffffff8, RZ, 0xc0, !PT ;  /* 0x7ffffff806067812 */ /* 0x000fe400078ec0ff */
[----:B------:R-:W-:Y:S02]  /*0140*/  MOV R26, RZ ;  /* 0x000000ff001a7202 */ /* 0x000fe40000000f00 */
[----:B------:R-:W-:Y:S02]  /*0150*/  MOV R5, 0x1 ;  /* 0x0000000100057802 */ /* 0x000fe40000000f00 */
[----:B------:R-:W-:Y:S01]  /*0160*/  IADD3 R3, PT, PT, -R6, RZ, RZ ;  /* 0x000000ff06037210 */ /* 0x000fe20007ffe1ff */
[----:B0-----:R-:W-:Y:S01]  /*0170*/  UIADD3 UR4, UP0, UPT, UR4, 0x10, URZ ;  /* 0x0000001004047890 */ /* 0x001fe2000ff1e0ff */
[----:B-1----:R-:W-:-:S03]  /*0180*/  IMAD R4, R10, UR9, RZ ;  /* 0x000000090a047c24 */ /* 0x002fc6000f8e02ff */
[----:B------:R-:W-:-:S12]  /*0190*/  UIADD3.X UR5, UPT, UPT, URZ, UR5, URZ, UP0, !UPT ;  /* 0x00000005ff057290 */ /* 0x000fd800087fe4ff */
.L_x_39:
[----:B------:R-:W0:Y:S01]  /*01a0*/  LDC R0, c[0x0][0x3a0] ;  /* 0x0000e800ff007b82 */ /* 0x000e220000000800 */
[----:B------:R-:W-:Y:S01]  /*01b0*/  MOV R2, RZ ;  /* 0x000000ff00027202 */ /* 0x000fe20000000f00 */
[----:B0-----:R-:W-:-:S07]  /*01c0*/  IMAD R0, R0, UR8, R5 ;  /* 0x0000000800007c24 */ /* 0x001fce000f8e0205 */
.L_x_38:
[----:B------:R-:W0:Y:S01]  /*01d0*/  LDC.64 R12, c[0x0][0x398] ;  /* 0x0000e600ff0c7b82 */ /* 0x000e220000000a00 */
[----:B------:R-:W1:Y:S01]  /*01e0*/  LDCU UR9, c[0x0][0x3a4] ;  /* 0x00007480ff0977ac */ /* 0x000e620008000800 */
[----:B------:R-:W-:Y:S01]  /*01f0*/  HFMA2 R11, -RZ, RZ, 0, 0 ;  /* 0x00000000ff0b7431 */ /* 0x000fe200000001ff */
[----:B0-----:R-:W-:Y:S01]  /*0200*/  ISETP.GE.U32.AND P1, PT, R13, 0x8, PT ;  /* 0x000000080d00780c */ /* 0x001fe20003f26070 */
[--C-:B------:R-:W-:Y:S02]  /*0210*/  IMAD R15, R9, R12, R2.reuse ;  /* 0x0000000c090f7224 */ /* 0x100fe400078e0202 */
[-C--:B------:R-:W-:Y:S01]  /*0220*/  IMAD R20, R0, R13.reuse, R2 ;  /* 0x0000000d00147224 */ /* 0x080fe200078e0202 */
[----:B------:R-:W-:Y:S01]  /*0230*/  IADD3 R2, PT, PT, R2, 0x1, RZ ;  /* 0x0000000102027810 */ /* 0x000fe20007ffe0ff */
[----:B-1----:R-:W-:Y:S02]  /*0240*/  IMAD R12, R15, UR9, R4 ;  /* 0x000000090f0c7c24 */ /* 0x002fe4000f8e0204 */
[-C--:B------:R-:W-:Y:S01]  /*0250*/  IMAD R20, R20, R13.reuse, RZ ;  /* 0x0000000d14147224 */ /* 0x080fe200078e02ff */
[----:B------:R-:W-:-:S05]  /*0260*/  ISETP.NE.AND P0, PT, R2, R13, PT ;  /* 0x0000000d0200720c */ /* 0x000fca0003f05270 */
[----:B------:R-:W-:Y:S08]  /*0270*/  @!P1 BRA `(.L_x_34) ;  /* 0x0000000000b89947 */ /* 0x000ff00003800000 */
[----:B------:R-:W0:Y:S01]  /*0280*/  LDC R21, c[0x0][0x3a0] ;  /* 0x0000e800ff157b82 */ /* 0x000e220000000800 */
[----:B------:R-:W-:Y:S02]  /*0290*/  MOV R11, R20 ;  /* 0x00000014000b7202 */ /* 0x000fe40000000f00 */
[----:B------:R-:W-:Y:S01]  /*02a0*/  MOV R23, R3 ;  /* 0x0000000300177202 */ /* 0x000fe20000000f00 */
[----:B0-----:R-:W-:-:S07]  /*02b0*/  IMAD R22, R12, R21, R5 ;  /* 0x000000150c167224 */ /* 0x001fce00078e0205 */
.L_x_35:
[----:B------:R-:W0:Y:S01]  /*02c0*/  LDC.64 R16, c[0x0][0x380] ;  /* 0x0000e000ff107b82 */ /* 0x000e220000000a00 */
[----:B------:R-:W-:Y:S02]  /*02d0*/  MOV R14, UR4 ;  /* 0x00000004000e7c02 */ /* 0x000fe40008000f00 */
[----:B------:R-:W-:-:S03]  /*02e0*/  MOV R15, UR5 ;  /* 0x00000005000f7c02 */ /* 0x000fc60008000f00 */
[----:B------:R-:W-:-:S05]  /*02f0*/  IMAD.WIDE R14, R11, 0x4, R14 ;  /* 0x000000040b0e7825 */ /* 0x000fca00078e020e */
[----:B------:R-:W2:Y:S04]  /*0300*/  LDG.E R18, desc[UR6][R14.64+-0x10] ;  /* 0xfffff0060e127981 */ /* 0x000ea8000c1e1900 */
[----:B------:R-:W3:Y:S01]  /*0310*/  LDG.E R24, desc[UR6][R14.64+-0xc] ;  /* 0xfffff4060e187981 */ /* 0x000ee2000c1e1900 */
[----:B0-----:R-:W-:-:S05]  /*0320*/  IMAD.WIDE R16, R22, 0x4, R16 ;  /* 0x0000000416107825 */ /* 0x001fca00078e0210 */
[----:B------:R-:W2:Y:S01]  /*0330*/  LDG.E R19, desc[UR6][R16.64] ;  /* 0x0000000610137981 */ /* 0x000ea2000c1e1900 */
[----:B------:R-:W-:-:S05]  /*0340*/  IMAD.WIDE.U32 R28, R21, 0x4, R16 ;  /* 0x00000004151c7825 */ /* 0x000fca00078e0010 */
[----:B------:R-:W3:Y:S04]  /*0350*/  LDG.E R25, desc[UR6][R28.64] ;  /* 0x000000061c197981 */ /* 0x000ee8000c1e1900 */
[----:B------:R-:W4:Y:S01]  /*0360*/  LDG.E R16, desc[UR6][R14.64+-0x8] ;  /* 0xfffff8060e107981 */ /* 0x000f22000c1e1900 */
[----:B--2---:R-:W-:Y:S01]  /*0370*/  FFMA R26, R19, R18, R26 ;  /* 0x00000012131a7223 */ /* 0x004fe2000000001a */
[----:B------:R-:W-:-:S05]  /*0380*/  IMAD.WIDE.U32 R18, R21, 0x4, R28 ;  /* 0x0000000415127825 */ /* 0x000fca00078e001c */
[----:B------:R-:W4:Y:S01]  /*0390*/  LDG.E R27, desc[UR6][R18.64] ;  /* 0x00000006121b7981 */ /* 0x000f22000c1e1900 */
[----:B---3--:R-:W-:Y:S01]  /*03a0*/  FFMA R26, R25, R24, R26 ;  /* 0x00000018191a7223 */ /* 0x008fe2000000001a */
[----:B------:R-:W-:-:S05]  /*03b0*/  IMAD.WIDE.U32 R24, R21, 0x4, R18 ;  /* 0x0000000415187825 */ /* 0x000fca00078e0012 */
[----:B------:R-:W2:Y:S04]  /*03c0*/  LDG.E R17, desc[UR6][R24.64] ;  /* 0x0000000618117981 */ /* 0x000ea8000c1e1900 */
[----:B------:R-:W2:Y:S04]  /*03d0*/  LDG.E R18, desc[UR6][R14.64+-0x4] ;  /* 0xfffffc060e127981 */ /* 0x000ea8000c1e1900 */
[----:B------:R-:W3:Y:S01]  /*03e0*/  LDG.E R19, desc[UR6][R14.64] ;  /* 0x000000060e137981 */ /* 0x000ee2000c1e1900 */
[----:B----4-:R-:W-:Y:S01]  /*03f0*/  FFMA R16, R27, R16, R26 ;  /* 0x000000101b107223 */ /* 0x010fe2000000001a */
[----:B------:R-:W-:-:S05]  /*0400*/  IMAD.WIDE.U32 R26, R21, 0x4, R24 ;  /* 0x00000004151a7825 */ /* 0x000fca00078e0018 */
[----:B------:R-:W3:Y:S01]  /*0410*/  LDG.E R29, desc[UR6][R26.64] ;  /* 0x000000061a1d7981 */ /* 0x000ee2000c1e1900 */
[----:B--2---:R-:W-:Y:S01]  /*0420*/  FFMA R28, R17, R18, R16 ;  /* 0x00000012111c7223 */ /* 0x004fe20000000010 */
[----:B------:R-:W-:Y:S02]  /*0430*/  IMAD.WIDE.U32 R16, R21, 0x4, R26 ;  /* 0x0000000415107825 */ /* 0x000fe400078e001a */
[----:B------:R-:W2:Y:S02]  /*0440*/  LDG.E R26, desc[UR6][R14.64+0xc] ;  /* 0x00000c060e1a7981 */ /* 0x000ea4000c1e1900 */
[----:B---3--:R-:W-:Y:S01]  /*0450*/  FFMA R28, R29, R19, R28 ;  /* 0x000000131d1c7223 */ /* 0x008fe2000000001c */
[C---:B------:R-:W-:Y:S02]  /*0460*/  IMAD.WIDE.U32 R18, R21.reuse, 0x4, R16 ;  /* 0x0000000415127825 */ /* 0x040fe400078e0010 */
[----:B------:R-:W3:Y:S02]  /*0470*/  LDG.E R17, desc[UR6][R16.64] ;  /* 0x0000000610117981 */ /* 0x000ee4000c1e1900 */
[----:B------:R-:W-:-:S02]  /*0480*/  IMAD.WIDE.U32 R24, R21, 0x4, R18 ;  /* 0x0000000415187825 */ /* 0x000fc400078e0012 */
[----:B------:R-:W4:Y:S04]  /*0490*/  LDG.E R29, desc[UR6][R18.64] ;  /* 0x00000006121d7981 */ /* 0x000f28000c1e1900 */
[----:B------:R-:W3:Y:S04]  /*04a0*/  LDG.E R16, desc[UR6][R14.64+0x4] ;  /* 0x000004060e107981 */ /* 0x000ee8000c1e1900 */
[----:B------:R-:W2:Y:S04]  /*04b0*/  LDG.E R25, desc[UR6][R24.64] ;  /* 0x0000000618197981 */ /* 0x000ea8000c1e1900 */
[----:B------:R-:W4:Y:S01]  /*04c0*/  LDG.E R18, desc[UR6][R14.64+0x8] ;  /* 0x000008060e127981 */ /* 0x000f22000c1e1900 */
[----:B------:R-:W-:-:S04]  /*04d0*/  IADD3 R23, PT, PT, R23, 0x8, RZ ;  /* 0x0000000817177810 */ /* 0x000fc80007ffe0ff */
[----:B------:R-:W-:Y:S02]  /*04e0*/  ISETP.NE.AND P1, PT, R23, RZ, PT ;  /* 0x000000ff1700720c */ /* 0x000fe40003f25270 */
[----:B------:R-:W-:Y:S02]  /*04f0*/  LEA R22, R21, R22, 0x3 ;  /* 0x0000001615167211 */ /* 0x000fe400078e18ff */
[----:B------:R-:W-:Y:S01]  /*0500*/  IADD3 R11, PT, PT, R11, 0x8, RZ ;  /* 0x000000080b0b7810 */ /* 0x000fe20007ffe0ff */
[----:B---3--:R-:W-:-:S04]  /*0510*/  FFMA R28, R17, R16, R28 ;  /* 0x00000010111c7223 */ /* 0x008fc8000000001c */
[----:B----4-:R-:W-:-:S04]  /*0520*/  FFMA R28, R29, R18, R28 ;  /* 0x000000121d1c7223 */ /* 0x010fc8000000001c */
[----:B--2---:R-:W-:Y:S01]  /*0530*/  FFMA R26, R25, R26, R28 ;  /* 0x0000001a191a7223 */ /* 0x004fe2000000001c */
[----:B------:R-:W-:Y:S06]  /*0540*/  @P1 BRA `(.L_x_35) ;  /* 0xfffffffc005c1947 */ /* 0x000fec000383ffff */
[----:B------:R-:W-:-:S07]  /*0550*/  MOV R11, R6 ;  /* 0x00000006000b7202 */ /* 0x000fce0000000f00 */
.L_x_34:
[----:B------:R-:W-:-:S13]  /*0560*/  ISETP.NE.AND P1, PT, R8, RZ, PT ;  /* 0x000000ff0800720c */ /* 0x000fda0003f25270 */
[----:B------:R-:W-:Y:S05]  /*0570*/  @!P1 BRA `(.L_x_36) ;  /* 0x0000000000e89947 */ /* 0x000fea0003800000 */
[----:B------:R-:W-:Y:S02]  /*0580*/  IADD3 R14, PT, PT, R8, -0x1, RZ ;  /* 0xffffffff080e7810 */ /* 0x000fe40007ffe0ff */
[----:B------:R-:W-:Y:S02]  /*0590*/  ISETP.NE.AND P2, PT, R7, RZ, PT ;  /* 0x000000ff0700720c */ /* 0x000fe40003f45270 */
[----:B------:R-:W-:-:S13]  /*05a0*/  ISETP.GE.U32.AND P1, PT, R14, 0x3, PT ;  /* 0x000000030e00780c */ /* 0x000fda0003f26070 */
[----:B------:R-:W-:Y:S05]  /*05b0*/  @!P1 BRA `(.L_x_37) ;  /* 0x0000000000609947 */ /* 0x000fea0003800000 */
[----:B------:R-:W0:Y:S01]  /*05c0*/  LDC R15, c[0x0][0x3a0] ;  /* 0x0000e800ff0f7b82 */ /* 0x000e220000000800 */
[-C--:B------:R-:W-:Y:S02]  /*05d0*/  IADD3 R14, PT, PT, R12, R11.reuse, RZ ;  /* 0x0000000b0c0e7210 */ /* 0x080fe40007ffe0ff */
[----:B------:R-:W-:-:S05]  /*05e0*/  IADD3 R21, PT, PT, R20, R11, RZ ;  /* 0x0000000b14157210 */ /* 0x000fca0007ffe0ff */
[----:B------:R-:W1:Y:S08]  /*05f0*/  LDC.64 R24, c[0x0][0x380] ;  /* 0x0000e000ff187b82 */ /* 0x000e700000000a00 */
[----:B------:R-:W2:Y:S01]  /*0600*/  LDC.64 R18, c[0x0][0x388] ;  /* 0x0000e200ff127b82 */ /* 0x000ea20000000a00 */
[----:B0-----:R-:W-:-:S04]  /*0610*/  IMAD R17, R14, R15, R5 ;  /* 0x0000000f0e117224 */ /* 0x001fc800078e0205 */
[----:B-1----:R-:W-:-:S04]  /*0620*/  IMAD.WIDE R24, R17, 0x4, R24 ;  /* 0x0000000411187825 */ /* 0x002fc800078e0218 */
[----:B------:R-:W-:Y:S02]  /*0630*/  IMAD.WIDE.U32 R22, R15, 0x4, R24 ;  /* 0x000000040f167825 */ /* 0x000fe400078e0018 */
[----:B------:R-:W3:Y:S02]  /*0640*/  LDG.E R25, desc[UR6][R24.64] ;  /* 0x0000000618197981 */ /* 0x000ee4000c1e1900 */
[----:B--2---:R-:W-:-:S04]  /*0650*/  IMAD.WIDE R18, R21, 0x4, R18 ;  /* 0x0000000415127825 */ /* 0x004fc800078e0212 */
[C---:B------:R-:W-:Y:S01]  /*0660*/  IMAD.WIDE.U32 R16, R15.reuse, 0x4, R22 ;  /* 0x000000040f107825 */ /* 0x040fe200078e0016 */
[----:B------:R-:W3:Y:S04]  /*0670*/  LDG.E R21, desc[UR6][R18.64] ;  /* 0x0000000612157981 */ /* 0x000ee8000c1e1900 */
[----:B------:R-:W2:Y:S01]  /*0680*/  LDG.E R22, desc[UR6][R22.64] ;  /* 0x0000000616167981 */ /* 0x000ea2000c1e1900 */
[----:B------:R-:W-:-:S03]  /*0690*/  IMAD.WIDE.U32 R14, R15, 0x4, R16 ;  /* 0x000000040f0e7825 */ /* 0x000fc600078e0010 */
[----:B------:R-:W2:Y:S04]  /*06a0*/  LDG.E R27, desc[UR6][R18.64+0x4] ;  /* 0x00000406121b7981 */ /* 0x000ea8000c1e1900 */
[----:B------:R-:W4:Y:S04]  /*06b0*/  LDG.E R16, desc[UR6][R16.64] ;  /* 0x0000000610107981 */ /* 0x000f28000c1e1900 */
[----:B------:R-:W4:Y:S04]  /*06c0*/  LDG.E R28, desc[UR6][R18.64+0x8] ;  /* 0x00000806121c7981 */ /* 0x000f28000c1e1900 */
[----:B------:R-:W5:Y:S04]  /*06d0*/  LDG.E R14, desc[UR6][R14.64] ;  /* 0x000000060e0e7981 */ /* 0x000f68000c1e1900 */
[----:B------:R-:W5:Y:S01]  /*06e0*/  LDG.E R29, desc[UR6][R18.64+0xc] ;  /* 0x00000c06121d7981 */ /* 0x000f62000c1e1900 */
[----:B------:R-:W-:Y:S01]  /*06f0*/  IADD3 R11, PT, PT, R11, 0x4, RZ ;  /* 0x000000040b0b7810 */ /* 0x000fe20007ffe0ff */
[----:B---3--:R-:W-:-:S04]  /*0700*/  FFMA R21, R25, R21, R26 ;  /* 0x0000001519157223 */ /* 0x008fc8000000001a */
[----:B--2---:R-:W-:-:S04]  /*0710*/  FFMA R21, R22, R27, R21 ;  /* 0x0000001b16157223 */ /* 0x004fc80000000015 */
[----:B----4-:R-:W-:-:S04]  /*0720*/  FFMA R21, R16, R28, R21 ;  /* 0x0000001c10157223 */ /* 0x010fc80000000015 */
[----:B-----5:R-:W-:-:S07]  /*0730*/  FFMA R26, R14, R29, R21 ;  /* 0x0000001d0e1a7223 */ /* 0x020fce0000000015 */
.L_x_37:
[----:B------:R-:W-:Y:S05]  /*0740*/  @!P2 BRA `(.L_x_36) ;  /* 0x000000000074a947 */ /* 0x000fea0003800000 */
[----:B------:R-:W-:Y:S01]  /*0750*/  ISETP.NE.AND P1, PT, R7, 0x1, PT ;  /* 0x000000010700780c */ /* 0x000fe20003f25270 */
[----:B------:R-:W0:Y:S01]  /*0760*/  LDC.64 R22, c[0x0][0x380] ;  /* 0x0000e000ff167b82 */ /* 0x000e220000000a00 */
[----:B------:R-:W-:-:S07]  /*0770*/  LOP3.LUT P2, RZ, R13, 0x1, RZ, 0xc0, !PT ;  /* 0x000000010dff7812 */ /* 0x000fce000784c0ff */
[----:B------:R-:W1:Y:S04]  /*0780*/  LDC.64 R18, c[0x0][0x388] ;  /* 0x0000e200ff127b82 */ /* 0x000e680000000a00 */
[----:B------:R-:W-:-:S04]  /*0790*/  @P1 IADD3 R28, PT, PT, R12, R11, RZ ;  /* 0x0000000b0c1c1210 */ /* 0x000fc80007ffe0ff */
[----:B------:R-:W2:Y:S08]  /*07a0*/  @P1 LDC R21, c[0x0][0x3a0] ;  /* 0x0000e800ff151b82 */ /* 0x000eb00000000800 */
[----:B------:R-:W3:Y:S08]  /*07b0*/  @P2 LDC R24, c[0x0][0x3a0] ;  /* 0x0000e800ff182b82 */ /* 0x000ef00000000800 */
[----:B------:R-:W4:Y:S08]  /*07c0*/  LDC.64 R16, c[0x0][0x380] ;  /* 0x0000e000ff107b82 */ /* 0x000f300000000a00 */
[----:B------:R-:W5:Y:S01]  /*07d0*/  LDC.64 R14, c[0x0][0x388] ;  /* 0x0000e200ff0e7b82 */ /* 0x000f620000000a00 */
[----:B--2---:R-:W-:-:S04]  /*07e0*/  @P1 IMAD R13, R28, R21, R5 ;  /* 0x000000151c0d1224 */ /* 0x004fc800078e0205 */
[----:B0-----:R-:W-:Y:S01]  /*07f0*/  @P1 IMAD.WIDE R22, R13, 0x4, R22 ;  /* 0x000000040d161825 */ /* 0x001fe200078e0216 */
[----:B------:R-:W-:Y:S02]  /*0800*/  @P1 IADD3 R13, PT, PT, R20, R11, RZ ;  /* 0x0000000b140d1210 */ /* 0x000fe40007ffe0ff */
[----:B------:R-:W-:-:S03]  /*0810*/  @P1 IADD3 R11, PT, PT, R11, 0x2, RZ ;  /* 0x000000020b0b1810 */ /* 0x000fc60007ffe0ff */
[----:B-1----:R-:W-:Y:S01]  /*0820*/  @P1 IMAD.WIDE R18, R13, 0x4, R18 ;  /* 0x000000040d121825 */ /* 0x002fe200078e0212 */
[-C--:B------:R-:W-:Y:S02]  /*0830*/  @P2 IADD3 R25, PT, PT, R12, R11.reuse, RZ ;  /* 0x0000000b0c192210 */ /* 0x080fe40007ffe0ff */
[----:B------:R-:W-:Y:S01]  /*0840*/  @P2 IADD3 R11, PT, PT, R20, R11, RZ ;  /* 0x0000000b140b2210 */ /* 0x000fe20007ffe0ff */
[----:B------:R-:W-:Y:S01]  /*0850*/  @P1 IMAD.WIDE.U32 R12, R21, 0x4, R22 ;  /* 0x00000004150c1825 */ /* 0x000fe200078e0016 */
[----:B------:R-:W2:Y:S03]  /*0860*/  @P1 LDG.E R20, desc[UR6][R18.64] ;  /* 0x0000000612141981 */ /* 0x000ea6000c1e1900 */
[----:B---3--:R-:W-:Y:S01]  /*0870*/  @P2 IMAD R25, R25, R24, R5 ;  /* 0x0000001819192224 */ /* 0x008fe200078e0205 */
[----:B------:R-:W2:Y:S03]  /*0880*/  @P1 LDG.E R23, desc[UR6][R22.64] ;  /* 0x0000000616171981 */ /* 0x000ea6000c1e1900 */
[----:B----4-:R-:W-:Y:S01]  /*0890*/  @P2 IMAD.WIDE R16, R25, 0x4, R16 ;  /* 0x0000000419102825 */ /* 0x010fe200078e0210 */
[----:B------:R-:W3:Y:S03]  /*08a0*/  @P1 LDG.E R12, desc[UR6][R12.64] ;  /* 0x000000060c0c1981 */ /* 0x000ee6000c1e1900 */
[----:B-----5:R-:W-:Y:S01]  /*08b0*/  @P2 IMAD.WIDE R14, R11, 0x4, R14 ;  /* 0x000000040b0e2825 */ /* 0x020fe200078e020e */
[----:B------:R-:W3:Y:S04]  /*08c0*/  @P1 LDG.E R21, desc[UR6][R18.64+0x4] ;  /* 0x0000040612151981 */ /* 0x000ee8000c1e1900 */
[----:B------:R-:W4:Y:S04]  /*08d0*/  @P2 LDG.E R17, desc[UR6][R16.64] ;  /* 0x0000000610112981 */ /* 0x000f28000c1e1900 */
[----:B------:R-:W4:Y:S01]  /*08e0*/  @P2 LDG.E R14, desc[UR6][R14.64] ;  /* 0x000000060e0e2981 */ /* 0x000f22000c1e1900 */
[----:B--2---:R-:W-:-:S04]  /*08f0*/  @P1 FFMA R11, R23, R20, R26 ;  /* 0x00000014170b1223 */ /* 0x004fc8000000001a */
[----:B---3--:R-:W-:-:S04]  /*0900*/  @P1 FFMA R26, R12, R21, R11 ;  /* 0x000000150c1a1223 */ /* 0x008fc8000000000b */
[----:B----4-:R-:W-:-:S07]  /*0910*/  @P2 FFMA R26, R17, R14, R26 ;  /* 0x0000000e111a2223 */ /* 0x010fce000000001a */
.L_x_36:
[----:B------:R-:W-:Y:S05]  /*0920*/  @P0 BRA `(.L_x_38) ;  /* 0xfffffff800280947 */ /* 0x000fea000383ffff */
[----:B------:R-:W0:Y:S02]  /*0930*/  LDCU UR9, c[0x0][0x3a0] ;  /* 0x00007400ff0977ac */ /* 0x000e240008000800 */
[C---:B0-----:R-:W-:Y:S02]  /*0940*/  ISETP.NE.AND P0, PT, R5.reuse, UR9, PT ;  /* 0x0000000905007c0c */ /* 0x041fe4000bf05270 */
[----:B------:R-:W-:-:S11]  /*0950*/  IADD3 R5, PT, PT, R5, 0x1, RZ ;  /* 0x0000000105057810 */ /* 0x000fd60007ffe0ff */
[----:B------:R-:W-:Y:S05]  /*0960*/  @P0 BRA `(.L_x_39) ;  /* 0xfffffff8000c0947 */ /* 0x000fea000383ffff */
.L_x_33:
[----:B------:R-:W0:Y:S08]  /*0970*/  LDC R0, c[0x0][0x3a8] ;  /* 0x0000ea00ff007b82 */ /* 0x000e300000000800 */
[----:B------:R-:W1:Y:S01]  /*0980*/  LDC.64 R2, c[0x0][0x390] ;  /* 0x0000e400ff027b82 */ /* 0x000e620000000a00 */
[----:B0-----:R-:W-:-:S04]  /*0990*/  IMAD R9, R0, UR8, R9 ;  /* 0x0000000800097c24 */ /* 0x001fc8000f8e0209 */
[----:B------:R-:W-:-:S04]  /*09a0*/  IMAD R9, R9, R0, R10 ;  /* 0x0000000009097224 */ /* 0x000fc800078e020a */
[----:B-1----:R-:W-:-:S05]  /*09b0*/  IMAD.WIDE R2, R9, 0x4, R2 ;  /* 0x0000000409027825 */ /* 0x002fca00078e0202 */
[----:B------:R-:W-:Y:S01]  /*09c0*/  STG.E desc[UR6][R2.64], R26 ;  /* 0x0000001a02007986 */ /* 0x000fe2000c101906 */
[----:B------:R-:W-:Y:S05]  /*09d0*/  EXIT ;  /* 0x000000000000794d */ /* 0x000fea0003800000 */
.L_x_40:
        /* <DEDUP_REMOVED lines=10> */
.L_x_55:


//--------------------- .text._Z8run_convPfS_S_iiiiiii --------------------------
	.section	.text._Z8run_convPfS_S_iiiiiii,"ax",@progbits
	.align	128
        .global         _Z8run_convPfS_S_iiiiiii
        .type           _Z8run_convPfS_S_iiiiiii,@function
        .size           _Z8run_convPfS_S_iiiiiii,(.L_x_56 - _Z8run_convPfS_S_iiiiiii)
        .other          _Z8run_convPfS_S_iiiiiii,@"STO_CUDA_ENTRY STV_DEFAULT"
_Z8run_convPfS_S_iiiiiii:
.text._Z8run_convPfS_S_iiiiiii:
        /* <DEDUP_REMOVED lines=26> */
.L_x_47:
[----:B------:R-:W0:Y:S01]  /*01a0*/  LDC R0, c[0x0][0x3a0] ;  /* 0x0000e800ff007b82 */ /* 0x000e220000000800 */
[----:B------:R-:W-:Y:S01]  /*01b0*/  MOV R2, RZ ;  /* 0x000000ff00027202 */ /* 0x000fe20000000f00 */
[----:B0-----:R-:W-:-:S07]  /*01c0*/  IMAD R0, R0, UR8, R5 ;  /* 0x0000000800007c24 */ /* 0x001fce000f8e0205 */
.L_x_46:
        /* <DEDUP_REMOVED lines=15> */
.L_x_43:
        /* <DEDUP_REMOVED lines=42> */
.L_x_42:
        /* <DEDUP_REMOVED lines=30> */
.L_x_45:
        /* <DEDUP_REMOVED lines=30> */
.L_x_44:
[----:B------:R-:W-:Y:S05]  /*0920*/  @P0 BRA `(.L_x_46) ;  /* 0xfffffff800280947 */ /* 0x000fea000383ffff */
[----:B------:R-:W0:Y:S02]  /*0930*/  LDCU UR9, c[0x0][0x3a0] ;  /* 0x00007400ff0977ac */ /* 0x000e240008000800 */
[C---:B0-----:R-:W-:Y:S02]  /*0940*/  ISETP.NE.AND P0, PT, R5.reuse, UR9, PT ;  /* 0x0000000905007c0c */ /* 0x041fe4000bf05270 */
[----:B------:R-:W-:-:S11]  /*0950*/  IADD3 R5, PT, PT, R5, 0x1, RZ ;  /* 0x0000000105057810 */ /* 0x000fd60007ffe0ff */
[----:B------:R-:W-:Y:S05]  /*0960*/  @P0 BRA `(.L_x_47) ;  /* 0xfffffff8000c0947 */ /* 0x000fea000383ffff */
.L_x_41:
[----:B------:R-:W0:Y:S01]  /*0970*/  LDC R0, c[0x0][0x3a8] ;  /* 0x0000ea00ff007b82 */ /* 0x000e220000000800 */
[----:B------:R-:W-:-:S04]  /*0980*/  FSETP.GEU.AND P0, PT, R26, RZ, PT ;  /* 0x000000ff1a00720b */ /* 0x000fc80003f0e000 */
[----:B------:R-:W-:-:S03]  /*0990*/  FSEL R5, R26, RZ, P0 ;  /* 0x000000ff1a057208 */ /* 0x000fc60000000000 */
[----:B------:R-:W1:Y:S01]  /*09a0*/  LDC.64 R2, c[0x0][0x390] ;  /* 0x0000e400ff027b82 */ /* 0x000e620000000a00 */
[----:B0-----:R-:W-:-:S04]  /*09b0*/  IMAD R9, R0, UR8, R9 ;  /* 0x0000000800097c24 */ /* 0x001fc8000f8e0209 */
[----:B------:R-:W-:-:S04]  /*09c0*/  IMAD R9, R9, R0, R10 ;  /* 0x0000000009097224 */ /* 0x000fc800078e020a */
[----:B-1----:R-:W-:-:S05]  /*09d0*/  IMAD.WIDE R2, R9, 0x4, R2 ;  /* 0x0000000409027825 */ /* 0x002fca00078e0202 */
[----:B------:R-:W-:Y:S01]  /*09e0*/  STG.E desc[UR6][R2.64], R5 ;  /* 0x0000000502007986 */ /* 0x000fe2000c101906 */
[----:B------:R-:W-:Y:S05]  /*09f0*/  EXIT ;  /* 0x000000000000794d */ /* 0x000fea0003800000 */
.L_x_48:
        /* <DEDUP_REMOVED lines=16> */
.L_x_56:


//--------------------- .nv.shared.reserved.0     --------------------------
	.section	.nv.shared.reserved.0,"aw",@nobits
	.weak		__nv_reservedSMEM_offset_0_alias
	.size		__nv_reservedSMEM_offset_0_alias, 0, 64
	.other		__nv_reservedSMEM_offset_0_alias,@"STO_CUDA_RESERVED_SHARED STV_DEFAULT"
__nv_reservedSMEM_offset_0_alias:
	.zero		0
	.zero		64


//--------------------- .nv.constant0._Z7run_lcnPfS_iii --------------------------
	.section	.nv.constant0._Z7run_lcnPfS_iii,"a",@progbits
	.sectionflags	@""
	.align	4
.nv.constant0._Z7run_lcnPfS_iii:
	.zero		924


//--------------------- .nv.constant0._Z11run_paddingPfS_iii --------------------------
	.section	.nv.constant0._Z11run_paddingPfS_iii,"a",@progbits
	.sectionflags	@""
	.align	4
.nv.constant0._Z11run_paddingPfS_iii:
	.zero		924


//--------------------- .nv.constant0._Z8run_poolPfS_iiiiii --------------------------
	.section	.nv.constant0._Z8run_poolPfS_iiiiii,"a",@progbits
	.sectionflags	@""
	.align	4
.nv.constant0._Z8run_poolPfS_iiiiii:
	.zero		936


//--------------------- .nv.constant0._Z8run_fc_8PfS_S_iiiiiii --------------------------
	.section	.nv.constant0._Z8run_fc_8PfS_S_iiiiiii,"a",@progbits
	.sectionflags	@""
	.align	4
.nv.constant0._Z8run_fc_8PfS_S_iiiiiii:
	.zero		948


//--------------------- .nv.constant0._Z8run_convPfS_S_iiiiiii --------------------------
	.section	.nv.constant0._Z8run_convPfS_S_iiiiiii,"a",@progbits
	.sectionflags	@""
	.align	4
.nv.constant0._Z8run_convPfS_S_iiiiiii:
	.zero		948


//--------------------- SYMBOLS --------------------------

	.type		.nv.reservedSmem.offset0,@object
	.size		.nv.reservedSmem.offset0,0x4
